//
// Generated by NVIDIA NVVM Compiler
//
// Compiler Build ID: CL-36424714
// Cuda compilation tools, release 13.0, V13.0.88
// Based on NVVM 20.0.0
//

.version 9.0
.target sm_100
.address_size 64

	// .globl	_Z24simulatedAnnealingKernelPKmiiiiimddiiiPmPiy
.global .align 4 .b8 precalc_xorwow_matrix[102400];
.global .align 4 .b8 precalc_xorwow_offset_matrix[102400];
.global .align 4 .b8 mrg32k3aM1[2304];
.global .align 4 .b8 mrg32k3aM2[2304];
.global .align 4 .b8 mrg32k3aM1SubSeq[2016];
.global .align 4 .b8 mrg32k3aM2SubSeq[2016];
.global .align 4 .b8 mrg32k3aM1Seq[2304];
.global .align 4 .b8 mrg32k3aM2Seq[2304];
.const .align 8 .b8 __cr_lgamma_table[72];
// _ZZ14blockReduceSumiE6shared has been demoted
// _ZZ24simulatedAnnealingKernelPKmiiiiimddiiiPmPiyE6blocks has been demoted
// _ZZ24simulatedAnnealingKernelPKmiiiiimddiiiPmPiyE7covered has been demoted
// _ZZ24simulatedAnnealingKernelPKmiiiiimddiiiPmPiyE11sharedDelta has been demoted
// _ZZ24simulatedAnnealingKernelPKmiiiiimddiiiPmPiyE10sharedCost has been demoted
// _ZZ24simulatedAnnealingKernelPKmiiiiimddiiiPmPiyE13sharedOldMask has been demoted
// _ZZ24simulatedAnnealingKernelPKmiiiiimddiiiPmPiyE13sharedNewMask has been demoted
// _ZZ24simulatedAnnealingKernelPKmiiiiimddiiiPmPiyE14sharedBlockIdx has been demoted
// _ZZ24simulatedAnnealingKernelPKmiiiiimddiiiPmPiyE12sharedAccept has been demoted
// _ZZ24simulatedAnnealingKernelPKmiiiiimddiiiPmPiyE8rngState_$_0 has been demoted
// _ZZ24simulatedAnnealingKernelPKmiiiiimddiiiPmPiyE8rngState_$_1 has been demoted
// _ZZ24simulatedAnnealingKernelPKmiiiiimddiiiPmPiyE8rngState_$_2 has been demoted
// _ZZ24simulatedAnnealingKernelPKmiiiiimddiiiPmPiyE8rngState_$_3 has been demoted
// _ZZ24simulatedAnnealingKernelPKmiiiiimddiiiPmPiyE8rngState_$_4 has been demoted
// _ZZ24simulatedAnnealingKernelPKmiiiiimddiiiPmPiyE8rngState_$_5 has been demoted

.visible .entry _Z24simulatedAnnealingKernelPKmiiiiimddiiiPmPiy(
	.param .u64 .ptr .align 1 _Z24simulatedAnnealingKernelPKmiiiiimddiiiPmPiy_param_0,
	.param .u32 _Z24simulatedAnnealingKernelPKmiiiiimddiiiPmPiy_param_1,
	.param .u32 _Z24simulatedAnnealingKernelPKmiiiiimddiiiPmPiy_param_2,
	.param .u32 _Z24simulatedAnnealingKernelPKmiiiiimddiiiPmPiy_param_3,
	.param .u32 _Z24simulatedAnnealingKernelPKmiiiiimddiiiPmPiy_param_4,
	.param .u32 _Z24simulatedAnnealingKernelPKmiiiiimddiiiPmPiy_param_5,
	.param .u64 _Z24simulatedAnnealingKernelPKmiiiiimddiiiPmPiy_param_6,
	.param .f64 _Z24simulatedAnnealingKernelPKmiiiiimddiiiPmPiy_param_7,
	.param .f64 _Z24simulatedAnnealingKernelPKmiiiiimddiiiPmPiy_param_8,
	.param .u32 _Z24simulatedAnnealingKernelPKmiiiiimddiiiPmPiy_param_9,
	.param .u32 _Z24simulatedAnnealingKernelPKmiiiiimddiiiPmPiy_param_10,
	.param .u32 _Z24simulatedAnnealingKernelPKmiiiiimddiiiPmPiy_param_11,
	.param .u64 .ptr .align 1 _Z24simulatedAnnealingKernelPKmiiiiimddiiiPmPiy_param_12,
	.param .u64 .ptr .align 1 _Z24simulatedAnnealingKernelPKmiiiiimddiiiPmPiy_param_13,
	.param .u64 _Z24simulatedAnnealingKernelPKmiiiiimddiiiPmPiy_param_14
)
{
	.reg .pred 	%p<377>;
	.reg .b16 	%rs<12>;
	.reg .b32 	%r<748>;
	.reg .b32 	%f<16>;
	.reg .b64 	%rd<352>;
	.reg .b64 	%fd<9>;
	// demoted variable
	.shared .align 4 .b8 _ZZ14blockReduceSumiE6shared[128];
	// demoted variable
	.shared .align 8 .b8 _ZZ24simulatedAnnealingKernelPKmiiiiimddiiiPmPiyE6blocks[1024];
	// demoted variable
	.shared .align 1 .b8 _ZZ24simulatedAnnealingKernelPKmiiiiimddiiiPmPiyE7covered[18000];
	// demoted variable
	.shared .align 4 .u32 _ZZ24simulatedAnnealingKernelPKmiiiiimddiiiPmPiyE11sharedDelta;
	// demoted variable
	.shared .align 4 .u32 _ZZ24simulatedAnnealingKernelPKmiiiiimddiiiPmPiyE10sharedCost;
	// demoted variable
	.shared .align 8 .u64 _ZZ24simulatedAnnealingKernelPKmiiiiimddiiiPmPiyE13sharedOldMask;
	// demoted variable
	.shared .align 8 .u64 _ZZ24simulatedAnnealingKernelPKmiiiiimddiiiPmPiyE13sharedNewMask;
	// demoted variable
	.shared .align 4 .u32 _ZZ24simulatedAnnealingKernelPKmiiiiimddiiiPmPiyE14sharedBlockIdx;
	// demoted variable
	.shared .align 4 .u32 _ZZ24simulatedAnnealingKernelPKmiiiiimddiiiPmPiyE12sharedAccept;
	// demoted variable
	.shared .align 8 .u32 _ZZ24simulatedAnnealingKernelPKmiiiiimddiiiPmPiyE8rngState_$_0;
	// demoted variable
	.shared .align 4 .u32 _ZZ24simulatedAnnealingKernelPKmiiiiimddiiiPmPiyE8rngState_$_1;
	// demoted variable
	.shared .align 8 .u32 _ZZ24simulatedAnnealingKernelPKmiiiiimddiiiPmPiyE8rngState_$_2;
	// demoted variable
	.shared .align 4 .u32 _ZZ24simulatedAnnealingKernelPKmiiiiimddiiiPmPiyE8rngState_$_3;
	// demoted variable
	.shared .align 8 .u32 _ZZ24simulatedAnnealingKernelPKmiiiiimddiiiPmPiyE8rngState_$_4;
	// demoted variable
	.shared .align 4 .u32 _ZZ24simulatedAnnealingKernelPKmiiiiimddiiiPmPiyE8rngState_$_5;
	ld.param.u64 	%rd24, [_Z24simulatedAnnealingKernelPKmiiiiimddiiiPmPiy_param_0];
	ld.param.u32 	%r375, [_Z24simulatedAnnealingKernelPKmiiiiimddiiiPmPiy_param_1];
	ld.param.u32 	%r376, [_Z24simulatedAnnealingKernelPKmiiiiimddiiiPmPiy_param_2];
	ld.param.u32 	%r377, [_Z24simulatedAnnealingKernelPKmiiiiimddiiiPmPiy_param_3];
	ld.param.u32 	%r378, [_Z24simulatedAnnealingKernelPKmiiiiimddiiiPmPiy_param_4];
	ld.param.u32 	%r379, [_Z24simulatedAnnealingKernelPKmiiiiimddiiiPmPiy_param_5];
	ld.param.u64 	%rd21, [_Z24simulatedAnnealingKernelPKmiiiiimddiiiPmPiy_param_6];
	ld.param.f64 	%fd8, [_Z24simulatedAnnealingKernelPKmiiiiimddiiiPmPiy_param_8];
	ld.param.u32 	%r380, [_Z24simulatedAnnealingKernelPKmiiiiimddiiiPmPiy_param_9];
	ld.param.u32 	%r381, [_Z24simulatedAnnealingKernelPKmiiiiimddiiiPmPiy_param_10];
	ld.param.u32 	%r382, [_Z24simulatedAnnealingKernelPKmiiiiimddiiiPmPiy_param_11];
	ld.param.u64 	%rd25, [_Z24simulatedAnnealingKernelPKmiiiiimddiiiPmPiy_param_12];
	ld.param.u64 	%rd23, [_Z24simulatedAnnealingKernelPKmiiiiimddiiiPmPiy_param_14];
	cvta.to.global.u64 	%rd1, %rd24;
	cvta.to.global.u64 	%rd2, %rd25;
	mov.u32 	%r1, %tid.x;
	setp.ne.s32 	%p1, %r1, 0;
	@%p1 bra 	$L__BB0_2;
	mov.u32 	%r383, %ctaid.x;
	cvt.u64.u32 	%rd26, %r383;
	add.s64 	%rd27, %rd23, %rd26;
	cvt.u32.u64 	%r384, %rd27;
	xor.b32  	%r385, %r384, -1429050551;
	mul.lo.s32 	%r386, %r385, 1099087573;
	{ .reg .b32 tmp; mov.b64 {tmp, %r387}, %rd27; }
	xor.b32  	%r388, %r387, -136515619;
	mul.lo.s32 	%r389, %r388, -1703105765;
	add.s32 	%r390, %r386, %r389;
	add.s32 	%r391, %r390, 6615241;
	st.shared.u32 	[_ZZ24simulatedAnnealingKernelPKmiiiiimddiiiPmPiyE8rngState_$_0], %r391;
	add.s32 	%r392, %r386, 123456789;
	st.shared.u32 	[_ZZ24simulatedAnnealingKernelPKmiiiiimddiiiPmPiyE8rngState_$_1], %r392;
	xor.b32  	%r393, %r386, 362436069;
	st.shared.u32 	[_ZZ24simulatedAnnealingKernelPKmiiiiimddiiiPmPiyE8rngState_$_2], %r393;
	add.s32 	%r394, %r389, 521288629;
	st.shared.u32 	[_ZZ24simulatedAnnealingKernelPKmiiiiimddiiiPmPiyE8rngState_$_3], %r394;
	xor.b32  	%r395, %r389, 88675123;
	st.shared.u32 	[_ZZ24simulatedAnnealingKernelPKmiiiiimddiiiPmPiyE8rngState_$_4], %r395;
	add.s32 	%r396, %r386, 5783321;
	st.shared.u32 	[_ZZ24simulatedAnnealingKernelPKmiiiiimddiiiPmPiyE8rngState_$_5], %r396;
$L__BB0_2:
	bar.sync 	0;
	setp.ge.s32 	%p2, %r1, %r379;
	@%p2 bra 	$L__BB0_10;
	mov.b64 	%rd347, 0;
	min.s32 	%r397, %r376, %r377;
	setp.lt.s32 	%p3, %r397, 1;
	@%p3 bra 	$L__BB0_9;
	ld.shared.u32 	%r579, [_ZZ24simulatedAnnealingKernelPKmiiiiimddiiiPmPiyE8rngState_$_1];
	ld.shared.u32 	%r578, [_ZZ24simulatedAnnealingKernelPKmiiiiimddiiiPmPiyE8rngState_$_2];
	ld.shared.u32 	%r577, [_ZZ24simulatedAnnealingKernelPKmiiiiimddiiiPmPiyE8rngState_$_3];
	ld.shared.u32 	%r576, [_ZZ24simulatedAnnealingKernelPKmiiiiimddiiiPmPiyE8rngState_$_4];
	ld.shared.u32 	%r575, [_ZZ24simulatedAnnealingKernelPKmiiiiimddiiiPmPiyE8rngState_$_5];
	mov.b64 	%rd347, 0;
	mov.b32 	%r580, 0;
	ld.shared.u32 	%r574, [_ZZ24simulatedAnnealingKernelPKmiiiiimddiiiPmPiyE8rngState_$_0];
	mov.u32 	%r582, %r377;
$L__BB0_5:
	mov.u32 	%r12, %r578;
	mov.u32 	%r578, %r577;
	mov.u32 	%r577, %r576;
	mov.u32 	%r576, %r575;
	shr.u32 	%r399, %r579, 2;
	xor.b32  	%r400, %r399, %r579;
	shl.b32 	%r401, %r576, 4;
	shl.b32 	%r402, %r400, 1;
	xor.b32  	%r403, %r402, %r401;
	xor.b32  	%r404, %r403, %r400;
	xor.b32  	%r575, %r404, %r576;
	add.s32 	%r574, %r574, 362437;
	add.s32 	%r405, %r575, %r574;
	sub.s32 	%r406, %r376, %r580;
	rem.u32 	%r407, %r405, %r406;
	setp.ge.u32 	%p4, %r407, %r582;
	@%p4 bra 	$L__BB0_7;
	mov.b64 	%rd30, 1;
	shl.b64 	%rd31, %rd30, %r580;
	or.b64  	%rd347, %rd31, %rd347;
	add.s32 	%r582, %r582, -1;
$L__BB0_7:
	add.s32 	%r580, %r580, 1;
	setp.lt.s32 	%p5, %r580, %r376;
	setp.ne.s32 	%p6, %r582, 0;
	and.pred  	%p7, %p5, %p6;
	mov.u32 	%r579, %r12;
	@%p7 bra 	$L__BB0_5;
	st.shared.u32 	[_ZZ24simulatedAnnealingKernelPKmiiiiimddiiiPmPiyE8rngState_$_1], %r12;
	st.shared.u32 	[_ZZ24simulatedAnnealingKernelPKmiiiiimddiiiPmPiyE8rngState_$_2], %r578;
	st.shared.u32 	[_ZZ24simulatedAnnealingKernelPKmiiiiimddiiiPmPiyE8rngState_$_3], %r577;
	st.shared.u32 	[_ZZ24simulatedAnnealingKernelPKmiiiiimddiiiPmPiyE8rngState_$_4], %r576;
	st.shared.u32 	[_ZZ24simulatedAnnealingKernelPKmiiiiimddiiiPmPiyE8rngState_$_5], %r575;
	st.shared.u32 	[_ZZ24simulatedAnnealingKernelPKmiiiiimddiiiPmPiyE8rngState_$_0], %r574;
$L__BB0_9:
	shl.b32 	%r408, %r1, 3;
	mov.u32 	%r409, _ZZ24simulatedAnnealingKernelPKmiiiiimddiiiPmPiyE6blocks;
	add.s32 	%r410, %r409, %r408;
	st.shared.u64 	[%r410], %rd347;
$L__BB0_10:
	bar.sync 	0;
	setp.ge.s32 	%p8, %r1, %r375;
	@%p8 bra 	$L__BB0_18;
	setp.gt.s32 	%p9, %r379, 0;
	mov.u32 	%r21, %ntid.x;
	mov.u32 	%r585, %r1;
	@%p9 bra 	$L__BB0_12;
	bra.uni 	$L__BB0_17;
$L__BB0_12:
	mov.u32 	%r415, _ZZ24simulatedAnnealingKernelPKmiiiiimddiiiPmPiyE6blocks;
	mov.u32 	%r583, %r1;
$L__BB0_13:
	mul.wide.s32 	%rd32, %r583, 8;
	add.s64 	%rd33, %rd1, %rd32;
	ld.global.nc.u64 	%rd7, [%rd33];
	mov.b32 	%r584, 0;
$L__BB0_14:
	shl.b32 	%r414, %r584, 3;
	add.s32 	%r416, %r415, %r414;
	ld.shared.u64 	%rd34, [%r416];
	and.b64  	%rd35, %rd34, %rd7;
	popc.b64 	%r417, %rd35;
	setp.le.s32 	%p11, %r378, %r417;
	mov.b16 	%rs11, 1;
	@%p11 bra 	$L__BB0_16;
	add.s32 	%r584, %r584, 1;
	setp.ne.s32 	%p12, %r584, %r379;
	mov.b16 	%rs11, 0;
	@%p12 bra 	$L__BB0_14;
$L__BB0_16:
	mov.u32 	%r418, _ZZ24simulatedAnnealingKernelPKmiiiiimddiiiPmPiyE7covered;
	add.s32 	%r419, %r418, %r583;
	st.shared.u8 	[%r419], %rs11;
	add.s32 	%r583, %r583, %r21;
	setp.lt.s32 	%p13, %r583, %r375;
	@%p13 bra 	$L__BB0_13;
	bra.uni 	$L__BB0_18;
$L__BB0_17:
	mov.u32 	%r411, _ZZ24simulatedAnnealingKernelPKmiiiiimddiiiPmPiyE7covered;
	add.s32 	%r412, %r411, %r585;
	mov.b16 	%rs2, 0;
	st.shared.u8 	[%r412], %rs2;
	add.s32 	%r585, %r585, %r21;
	setp.lt.s32 	%p10, %r585, %r375;
	@%p10 bra 	$L__BB0_17;
$L__BB0_18:
	setp.ge.s32 	%p14, %r1, %r375;
	bar.sync 	0;
	mov.b32 	%r588, 0;
	@%p14 bra 	$L__BB0_21;
	mov.b32 	%r588, 0;
	mov.u32 	%r28, %ntid.x;
	mov.u32 	%r422, _ZZ24simulatedAnnealingKernelPKmiiiiimddiiiPmPiyE7covered;
	mov.u32 	%r586, %r1;
$L__BB0_20:
	add.s32 	%r423, %r422, %r586;
	ld.shared.u8 	%rs5, [%r423];
	setp.eq.s16 	%p15, %rs5, 0;
	selp.u32 	%r424, 1, 0, %p15;
	add.s32 	%r588, %r588, %r424;
	add.s32 	%r586, %r586, %r28;
	setp.lt.s32 	%p16, %r586, %r375;
	@%p16 bra 	$L__BB0_20;
$L__BB0_21:
	and.b32  	%r34, %r1, 31;
	shfl.sync.down.b32	%r425|%p17, %r588, 16, 31, -1;
	add.s32 	%r426, %r425, %r588;
	shfl.sync.down.b32	%r427|%p18, %r426, 8, 31, -1;
	add.s32 	%r428, %r427, %r426;
	shfl.sync.down.b32	%r429|%p19, %r428, 4, 31, -1;
	add.s32 	%r430, %r429, %r428;
	shfl.sync.down.b32	%r431|%p20, %r430, 2, 31, -1;
	add.s32 	%r432, %r431, %r430;
	shfl.sync.down.b32	%r433|%p21, %r432, 1, 31, -1;
	add.s32 	%r35, %r433, %r432;
	setp.ne.s32 	%p22, %r34, 0;
	shr.u32 	%r434, %r1, 3;
	mov.u32 	%r435, _ZZ14blockReduceSumiE6shared;
	add.s32 	%r36, %r435, %r434;
	@%p22 bra 	$L__BB0_23;
	st.shared.u32 	[%r36], %r35;
$L__BB0_23:
	bar.sync 	0;
	mov.u32 	%r37, %ntid.x;
	shr.u32 	%r38, %r37, 5;
	setp.ge.u32 	%p23, %r1, %r38;
	shl.b32 	%r437, %r34, 2;
	add.s32 	%r39, %r435, %r437;
	mov.b32 	%r589, 0;
	@%p23 bra 	$L__BB0_25;
	ld.shared.u32 	%r589, [%r39];
$L__BB0_25:
	setp.gt.u32 	%p24, %r1, 31;
	@%p24 bra 	$L__BB0_28;
	setp.ne.s32 	%p25, %r1, 0;
	shfl.sync.down.b32	%r439|%p26, %r589, 16, 31, -1;
	add.s32 	%r440, %r439, %r589;
	shfl.sync.down.b32	%r441|%p27, %r440, 8, 31, -1;
	add.s32 	%r442, %r441, %r440;
	shfl.sync.down.b32	%r443|%p28, %r442, 4, 31, -1;
	add.s32 	%r444, %r443, %r442;
	shfl.sync.down.b32	%r445|%p29, %r444, 2, 31, -1;
	add.s32 	%r446, %r445, %r444;
	shfl.sync.down.b32	%r447|%p30, %r446, 1, 31, -1;
	add.s32 	%r42, %r447, %r446;
	@%p25 bra 	$L__BB0_28;
	st.shared.u32 	[_ZZ24simulatedAnnealingKernelPKmiiiiimddiiiPmPiyE10sharedCost], %r42;
$L__BB0_28:
	bar.sync 	0;
	ld.shared.u32 	%r741, [_ZZ24simulatedAnnealingKernelPKmiiiiimddiiiPmPiyE10sharedCost];
	setp.lt.s32 	%p31, %r380, 1;
	setp.le.s32 	%p32, %r741, %r381;
	or.pred  	%p33, %p31, %p32;
	@%p33 bra 	$L__BB0_466;
	sub.s32 	%r44, %r376, %r377;
	mov.b32 	%r733, 0;
$L__BB0_30:
	setp.lt.s32 	%p34, %r382, 1;
	@%p34 bra 	$L__BB0_465;
	mov.b32 	%r592, 0;
$L__BB0_32:
	setp.ne.s32 	%p35, %r1, 0;
	@%p35 bra 	$L__BB0_414;
	ld.shared.u32 	%r451, [_ZZ24simulatedAnnealingKernelPKmiiiiimddiiiPmPiyE8rngState_$_1];
	shr.u32 	%r452, %r451, 2;
	xor.b32  	%r453, %r452, %r451;
	ld.shared.u32 	%r454, [_ZZ24simulatedAnnealingKernelPKmiiiiimddiiiPmPiyE8rngState_$_2];
	ld.shared.u32 	%r50, [_ZZ24simulatedAnnealingKernelPKmiiiiimddiiiPmPiyE8rngState_$_3];
	ld.shared.u32 	%r51, [_ZZ24simulatedAnnealingKernelPKmiiiiimddiiiPmPiyE8rngState_$_4];
	ld.shared.u32 	%r52, [_ZZ24simulatedAnnealingKernelPKmiiiiimddiiiPmPiyE8rngState_$_5];
	shl.b32 	%r455, %r52, 4;
	shl.b32 	%r456, %r453, 1;
	xor.b32  	%r457, %r456, %r455;
	xor.b32  	%r458, %r457, %r453;
	xor.b32  	%r53, %r458, %r52;
	ld.shared.u32 	%r54, [_ZZ24simulatedAnnealingKernelPKmiiiiimddiiiPmPiyE8rngState_$_0];
	add.s32 	%r459, %r54, %r53;
	add.s32 	%r460, %r459, 362437;
	rem.u32 	%r461, %r460, %r379;
	st.shared.u32 	[_ZZ24simulatedAnnealingKernelPKmiiiiimddiiiPmPiyE14sharedBlockIdx], %r461;
	shl.b32 	%r462, %r461, 3;
	mov.u32 	%r463, _ZZ24simulatedAnnealingKernelPKmiiiiimddiiiPmPiyE6blocks;
	add.s32 	%r464, %r463, %r462;
	ld.shared.u64 	%rd8, [%r464];
	st.shared.u64 	[_ZZ24simulatedAnnealingKernelPKmiiiiimddiiiPmPiyE13sharedOldMask], %rd8;
	xor.b64  	%rd9, %rd8, %rd21;
	shr.u32 	%r465, %r454, 2;
	xor.b32  	%r466, %r465, %r454;
	shl.b32 	%r467, %r53, 4;
	shl.b32 	%r468, %r466, 1;
	xor.b32  	%r469, %r468, %r467;
	xor.b32  	%r470, %r469, %r466;
	xor.b32  	%r55, %r470, %r53;
	add.s32 	%r471, %r54, %r55;
	add.s32 	%r472, %r471, 724874;
	rem.u32 	%r596, %r472, %r377;
	and.b64  	%rd36, %rd8, 1;
	setp.eq.b64 	%p36, %rd36, 1;
	not.pred 	%p37, %p36;
	@%p37 bra 	$L__BB0_36;
	setp.eq.s32 	%p38, %r596, 0;
	mov.b64 	%rd349, 0;
	@%p38 bra 	$L__BB0_223;
	add.s32 	%r596, %r596, -1;
$L__BB0_36:
	and.b64  	%rd38, %rd8, 2;
	setp.eq.s64 	%p39, %rd38, 0;
	@%p39 bra 	$L__BB0_39;
	setp.eq.s32 	%p40, %r596, 0;
	mov.b64 	%rd349, 1;
	@%p40 bra 	$L__BB0_223;
	add.s32 	%r596, %r596, -1;
$L__BB0_39:
	and.b64  	%rd40, %rd8, 4;
	setp.eq.s64 	%p41, %rd40, 0;
	@%p41 bra 	$L__BB0_42;
	setp.eq.s32 	%p42, %r596, 0;
	mov.b64 	%rd349, 2;
	@%p42 bra 	$L__BB0_223;
	add.s32 	%r596, %r596, -1;
$L__BB0_42:
	and.b64  	%rd42, %rd8, 8;
	setp.eq.s64 	%p43, %rd42, 0;
	@%p43 bra 	$L__BB0_45;
	setp.eq.s32 	%p44, %r596, 0;
	mov.b64 	%rd349, 3;
	@%p44 bra 	$L__BB0_223;
	add.s32 	%r596, %r596, -1;
$L__BB0_45:
	and.b64  	%rd44, %rd8, 16;
	setp.eq.s64 	%p45, %rd44, 0;
	@%p45 bra 	$L__BB0_48;
	setp.eq.s32 	%p46, %r596, 0;
	mov.b64 	%rd349, 4;
	@%p46 bra 	$L__BB0_223;
	add.s32 	%r596, %r596, -1;
$L__BB0_48:
	and.b64  	%rd46, %rd8, 32;
	setp.eq.s64 	%p47, %rd46, 0;
	@%p47 bra 	$L__BB0_51;
	setp.eq.s32 	%p48, %r596, 0;
	mov.b64 	%rd349, 5;
	@%p48 bra 	$L__BB0_223;
	add.s32 	%r596, %r596, -1;
$L__BB0_51:
	and.b64  	%rd48, %rd8, 64;
	setp.eq.s64 	%p49, %rd48, 0;
	@%p49 bra 	$L__BB0_54;
	setp.eq.s32 	%p50, %r596, 0;
	mov.b64 	%rd349, 6;
	@%p50 bra 	$L__BB0_223;
	add.s32 	%r596, %r596, -1;
$L__BB0_54:
	and.b64  	%rd50, %rd8, 128;
	setp.eq.s64 	%p51, %rd50, 0;
	@%p51 bra 	$L__BB0_57;
	setp.eq.s32 	%p52, %r596, 0;
	mov.b64 	%rd349, 7;
	@%p52 bra 	$L__BB0_223;
	add.s32 	%r596, %r596, -1;
$L__BB0_57:
	and.b64  	%rd52, %rd8, 256;
	setp.eq.s64 	%p53, %rd52, 0;
	@%p53 bra 	$L__BB0_60;
	setp.eq.s32 	%p54, %r596, 0;
	mov.b64 	%rd349, 8;
	@%p54 bra 	$L__BB0_223;
	add.s32 	%r596, %r596, -1;
$L__BB0_60:
	and.b64  	%rd54, %rd8, 512;
	setp.eq.s64 	%p55, %rd54, 0;
	@%p55 bra 	$L__BB0_63;
	setp.eq.s32 	%p56, %r596, 0;
	mov.b64 	%rd349, 9;
	@%p56 bra 	$L__BB0_223;
	add.s32 	%r596, %r596, -1;
$L__BB0_63:
	and.b64  	%rd56, %rd8, 1024;
	setp.eq.s64 	%p57, %rd56, 0;
	@%p57 bra 	$L__BB0_66;
	setp.eq.s32 	%p58, %r596, 0;
	mov.b64 	%rd349, 10;
	@%p58 bra 	$L__BB0_223;
	add.s32 	%r596, %r596, -1;
$L__BB0_66:
	and.b64  	%rd58, %rd8, 2048;
	setp.eq.s64 	%p59, %rd58, 0;
	@%p59 bra 	$L__BB0_69;
	setp.eq.s32 	%p60, %r596, 0;
	mov.b64 	%rd349, 11;
	@%p60 bra 	$L__BB0_223;
	add.s32 	%r596, %r596, -1;
$L__BB0_69:
	and.b64  	%rd60, %rd8, 4096;
	setp.eq.s64 	%p61, %rd60, 0;
	@%p61 bra 	$L__BB0_72;
	setp.eq.s32 	%p62, %r596, 0;
	mov.b64 	%rd349, 12;
	@%p62 bra 	$L__BB0_223;
	add.s32 	%r596, %r596, -1;
$L__BB0_72:
	and.b64  	%rd62, %rd8, 8192;
	setp.eq.s64 	%p63, %rd62, 0;
	@%p63 bra 	$L__BB0_75;
	setp.eq.s32 	%p64, %r596, 0;
	mov.b64 	%rd349, 13;
	@%p64 bra 	$L__BB0_223;
	add.s32 	%r596, %r596, -1;
$L__BB0_75:
	and.b64  	%rd64, %rd8, 16384;
	setp.eq.s64 	%p65, %rd64, 0;
	@%p65 bra 	$L__BB0_78;
	setp.eq.s32 	%p66, %r596, 0;
	mov.b64 	%rd349, 14;
	@%p66 bra 	$L__BB0_223;
	add.s32 	%r596, %r596, -1;
$L__BB0_78:
	and.b64  	%rd66, %rd8, 32768;
	setp.eq.s64 	%p67, %rd66, 0;
	@%p67 bra 	$L__BB0_81;
	setp.eq.s32 	%p68, %r596, 0;
	mov.b64 	%rd349, 15;
	@%p68 bra 	$L__BB0_223;
	add.s32 	%r596, %r596, -1;
$L__BB0_81:
	and.b64  	%rd68, %rd8, 65536;
	setp.eq.s64 	%p69, %rd68, 0;
	@%p69 bra 	$L__BB0_84;
	setp.eq.s32 	%p70, %r596, 0;
	mov.b64 	%rd349, 16;
	@%p70 bra 	$L__BB0_223;
	add.s32 	%r596, %r596, -1;
$L__BB0_84:
	and.b64  	%rd70, %rd8, 131072;
	setp.eq.s64 	%p71, %rd70, 0;
	@%p71 bra 	$L__BB0_87;
	setp.eq.s32 	%p72, %r596, 0;
	mov.b64 	%rd349, 17;
	@%p72 bra 	$L__BB0_223;
	add.s32 	%r596, %r596, -1;
$L__BB0_87:
	and.b64  	%rd72, %rd8, 262144;
	setp.eq.s64 	%p73, %rd72, 0;
	@%p73 bra 	$L__BB0_90;
	setp.eq.s32 	%p74, %r596, 0;
	mov.b64 	%rd349, 18;
	@%p74 bra 	$L__BB0_223;
	add.s32 	%r596, %r596, -1;
$L__BB0_90:
	and.b64  	%rd74, %rd8, 524288;
	setp.eq.s64 	%p75, %rd74, 0;
	@%p75 bra 	$L__BB0_93;
	setp.eq.s32 	%p76, %r596, 0;
	mov.b64 	%rd349, 19;
	@%p76 bra 	$L__BB0_223;
	add.s32 	%r596, %r596, -1;
$L__BB0_93:
	and.b64  	%rd76, %rd8, 1048576;
	setp.eq.s64 	%p77, %rd76, 0;
	@%p77 bra 	$L__BB0_96;
	setp.eq.s32 	%p78, %r596, 0;
	mov.b64 	%rd349, 20;
	@%p78 bra 	$L__BB0_223;
	add.s32 	%r596, %r596, -1;
$L__BB0_96:
	and.b64  	%rd78, %rd8, 2097152;
	setp.eq.s64 	%p79, %rd78, 0;
	@%p79 bra 	$L__BB0_99;
	setp.eq.s32 	%p80, %r596, 0;
	mov.b64 	%rd349, 21;
	@%p80 bra 	$L__BB0_223;
	add.s32 	%r596, %r596, -1;
$L__BB0_99:
	and.b64  	%rd80, %rd8, 4194304;
	setp.eq.s64 	%p81, %rd80, 0;
	@%p81 bra 	$L__BB0_102;
	setp.eq.s32 	%p82, %r596, 0;
	mov.b64 	%rd349, 22;
	@%p82 bra 	$L__BB0_223;
	add.s32 	%r596, %r596, -1;
$L__BB0_102:
	and.b64  	%rd82, %rd8, 8388608;
	setp.eq.s64 	%p83, %rd82, 0;
	@%p83 bra 	$L__BB0_105;
	setp.eq.s32 	%p84, %r596, 0;
	mov.b64 	%rd349, 23;
	@%p84 bra 	$L__BB0_223;
	add.s32 	%r596, %r596, -1;
$L__BB0_105:
	and.b64  	%rd84, %rd8, 16777216;
	setp.eq.s64 	%p85, %rd84, 0;
	@%p85 bra 	$L__BB0_108;
	setp.eq.s32 	%p86, %r596, 0;
	mov.b64 	%rd349, 24;
	@%p86 bra 	$L__BB0_223;
	add.s32 	%r596, %r596, -1;
$L__BB0_108:
	and.b64  	%rd86, %rd8, 33554432;
	setp.eq.s64 	%p87, %rd86, 0;
	@%p87 bra 	$L__BB0_111;
	setp.eq.s32 	%p88, %r596, 0;
	mov.b64 	%rd349, 25;
	@%p88 bra 	$L__BB0_223;
	add.s32 	%r596, %r596, -1;
$L__BB0_111:
	and.b64  	%rd88, %rd8, 67108864;
	setp.eq.s64 	%p89, %rd88, 0;
	@%p89 bra 	$L__BB0_114;
	setp.eq.s32 	%p90, %r596, 0;
	mov.b64 	%rd349, 26;
	@%p90 bra 	$L__BB0_223;
	add.s32 	%r596, %r596, -1;
$L__BB0_114:
	and.b64  	%rd90, %rd8, 134217728;
	setp.eq.s64 	%p91, %rd90, 0;
	@%p91 bra 	$L__BB0_117;
	setp.eq.s32 	%p92, %r596, 0;
	mov.b64 	%rd349, 27;
	@%p92 bra 	$L__BB0_223;
	add.s32 	%r596, %r596, -1;
$L__BB0_117:
	and.b64  	%rd92, %rd8, 268435456;
	setp.eq.s64 	%p93, %rd92, 0;
	@%p93 bra 	$L__BB0_120;
	setp.eq.s32 	%p94, %r596, 0;
	mov.b64 	%rd349, 28;
	@%p94 bra 	$L__BB0_223;
	add.s32 	%r596, %r596, -1;
$L__BB0_120:
	and.b64  	%rd94, %rd8, 536870912;
	setp.eq.s64 	%p95, %rd94, 0;
	@%p95 bra 	$L__BB0_123;
	setp.eq.s32 	%p96, %r596, 0;
	mov.b64 	%rd349, 29;
	@%p96 bra 	$L__BB0_223;
	add.s32 	%r596, %r596, -1;
$L__BB0_123:
	and.b64  	%rd96, %rd8, 1073741824;
	setp.eq.s64 	%p97, %rd96, 0;
	@%p97 bra 	$L__BB0_126;
	setp.eq.s32 	%p98, %r596, 0;
	mov.b64 	%rd349, 30;
	@%p98 bra 	$L__BB0_223;
	add.s32 	%r596, %r596, -1;
$L__BB0_126:
	and.b64  	%rd98, %rd8, 2147483648;
	setp.eq.s64 	%p99, %rd98, 0;
	@%p99 bra 	$L__BB0_129;
	setp.eq.s32 	%p100, %r596, 0;
	mov.b64 	%rd349, 31;
	@%p100 bra 	$L__BB0_223;
	add.s32 	%r596, %r596, -1;
$L__BB0_129:
	and.b64  	%rd100, %rd8, 4294967296;
	setp.eq.s64 	%p101, %rd100, 0;
	@%p101 bra 	$L__BB0_132;
	setp.eq.s32 	%p102, %r596, 0;
	mov.b64 	%rd349, 32;
	@%p102 bra 	$L__BB0_223;
	add.s32 	%r596, %r596, -1;
$L__BB0_132:
	and.b64  	%rd102, %rd8, 8589934592;
	setp.eq.s64 	%p103, %rd102, 0;
	@%p103 bra 	$L__BB0_135;
	setp.eq.s32 	%p104, %r596, 0;
	mov.b64 	%rd349, 33;
	@%p104 bra 	$L__BB0_223;
	add.s32 	%r596, %r596, -1;
$L__BB0_135:
	and.b64  	%rd104, %rd8, 17179869184;
	setp.eq.s64 	%p105, %rd104, 0;
	@%p105 bra 	$L__BB0_138;
	setp.eq.s32 	%p106, %r596, 0;
	mov.b64 	%rd349, 34;
	@%p106 bra 	$L__BB0_223;
	add.s32 	%r596, %r596, -1;
$L__BB0_138:
	and.b64  	%rd106, %rd8, 34359738368;
	setp.eq.s64 	%p107, %rd106, 0;
	@%p107 bra 	$L__BB0_141;
	setp.eq.s32 	%p108, %r596, 0;
	mov.b64 	%rd349, 35;
	@%p108 bra 	$L__BB0_223;
	add.s32 	%r596, %r596, -1;
$L__BB0_141:
	and.b64  	%rd108, %rd8, 68719476736;
	setp.eq.s64 	%p109, %rd108, 0;
	@%p109 bra 	$L__BB0_144;
	setp.eq.s32 	%p110, %r596, 0;
	mov.b64 	%rd349, 36;
	@%p110 bra 	$L__BB0_223;
	add.s32 	%r596, %r596, -1;
$L__BB0_144:
	and.b64  	%rd110, %rd8, 137438953472;
	setp.eq.s64 	%p111, %rd110, 0;
	@%p111 bra 	$L__BB0_147;
	setp.eq.s32 	%p112, %r596, 0;
	mov.b64 	%rd349, 37;
	@%p112 bra 	$L__BB0_223;
	add.s32 	%r596, %r596, -1;
$L__BB0_147:
	and.b64  	%rd112, %rd8, 274877906944;
	setp.eq.s64 	%p113, %rd112, 0;
	@%p113 bra 	$L__BB0_150;
	setp.eq.s32 	%p114, %r596, 0;
	mov.b64 	%rd349, 38;
	@%p114 bra 	$L__BB0_223;
	add.s32 	%r596, %r596, -1;
$L__BB0_150:
	and.b64  	%rd114, %rd8, 549755813888;
	setp.eq.s64 	%p115, %rd114, 0;
	@%p115 bra 	$L__BB0_153;
	setp.eq.s32 	%p116, %r596, 0;
	mov.b64 	%rd349, 39;
	@%p116 bra 	$L__BB0_223;
	add.s32 	%r596, %r596, -1;
$L__BB0_153:
	and.b64  	%rd116, %rd8, 1099511627776;
	setp.eq.s64 	%p117, %rd116, 0;
	@%p117 bra 	$L__BB0_156;
	setp.eq.s32 	%p118, %r596, 0;
	mov.b64 	%rd349, 40;
	@%p118 bra 	$L__BB0_223;
	add.s32 	%r596, %r596, -1;
$L__BB0_156:
	and.b64  	%rd118, %rd8, 2199023255552;
	setp.eq.s64 	%p119, %rd118, 0;
	@%p119 bra 	$L__BB0_159;
	setp.eq.s32 	%p120, %r596, 0;
	mov.b64 	%rd349, 41;
	@%p120 bra 	$L__BB0_223;
	add.s32 	%r596, %r596, -1;
$L__BB0_159:
	and.b64  	%rd120, %rd8, 4398046511104;
	setp.eq.s64 	%p121, %rd120, 0;
	@%p121 bra 	$L__BB0_162;
	setp.eq.s32 	%p122, %r596, 0;
	mov.b64 	%rd349, 42;
	@%p122 bra 	$L__BB0_223;
	add.s32 	%r596, %r596, -1;
$L__BB0_162:
	and.b64  	%rd122, %rd8, 8796093022208;
	setp.eq.s64 	%p123, %rd122, 0;
	@%p123 bra 	$L__BB0_165;
	setp.eq.s32 	%p124, %r596, 0;
	mov.b64 	%rd349, 43;
	@%p124 bra 	$L__BB0_223;
	add.s32 	%r596, %r596, -1;
$L__BB0_165:
	and.b64  	%rd124, %rd8, 17592186044416;
	setp.eq.s64 	%p125, %rd124, 0;
	@%p125 bra 	$L__BB0_168;
	setp.eq.s32 	%p126, %r596, 0;
	mov.b64 	%rd349, 44;
	@%p126 bra 	$L__BB0_223;
	add.s32 	%r596, %r596, -1;
$L__BB0_168:
	and.b64  	%rd126, %rd8, 35184372088832;
	setp.eq.s64 	%p127, %rd126, 0;
	@%p127 bra 	$L__BB0_171;
	setp.eq.s32 	%p128, %r596, 0;
	mov.b64 	%rd349, 45;
	@%p128 bra 	$L__BB0_223;
	add.s32 	%r596, %r596, -1;
$L__BB0_171:
	and.b64  	%rd128, %rd8, 70368744177664;
	setp.eq.s64 	%p129, %rd128, 0;
	@%p129 bra 	$L__BB0_174;
	setp.eq.s32 	%p130, %r596, 0;
	mov.b64 	%rd349, 46;
	@%p130 bra 	$L__BB0_223;
	add.s32 	%r596, %r596, -1;
$L__BB0_174:
	and.b64  	%rd130, %rd8, 140737488355328;
	setp.eq.s64 	%p131, %rd130, 0;
	@%p131 bra 	$L__BB0_177;
	setp.eq.s32 	%p132, %r596, 0;
	mov.b64 	%rd349, 47;
	@%p132 bra 	$L__BB0_223;
	add.s32 	%r596, %r596, -1;
$L__BB0_177:
	and.b64  	%rd132, %rd8, 281474976710656;
	setp.eq.s64 	%p133, %rd132, 0;
	@%p133 bra 	$L__BB0_180;
	setp.eq.s32 	%p134, %r596, 0;
	mov.b64 	%rd349, 48;
	@%p134 bra 	$L__BB0_223;
	add.s32 	%r596, %r596, -1;
$L__BB0_180:
	and.b64  	%rd134, %rd8, 562949953421312;
	setp.eq.s64 	%p135, %rd134, 0;
	@%p135 bra 	$L__BB0_183;
	setp.eq.s32 	%p136, %r596, 0;
	mov.b64 	%rd349, 49;
	@%p136 bra 	$L__BB0_223;
	add.s32 	%r596, %r596, -1;
$L__BB0_183:
	and.b64  	%rd136, %rd8, 1125899906842624;
	setp.eq.s64 	%p137, %rd136, 0;
	@%p137 bra 	$L__BB0_186;
	setp.eq.s32 	%p138, %r596, 0;
	mov.b64 	%rd349, 50;
	@%p138 bra 	$L__BB0_223;
	add.s32 	%r596, %r596, -1;
$L__BB0_186:
	and.b64  	%rd138, %rd8, 2251799813685248;
	setp.eq.s64 	%p139, %rd138, 0;
	@%p139 bra 	$L__BB0_189;
	setp.eq.s32 	%p140, %r596, 0;
	mov.b64 	%rd349, 51;
	@%p140 bra 	$L__BB0_223;
	add.s32 	%r596, %r596, -1;
$L__BB0_189:
	and.b64  	%rd140, %rd8, 4503599627370496;
	setp.eq.s64 	%p141, %rd140, 0;
	@%p141 bra 	$L__BB0_192;
	setp.eq.s32 	%p142, %r596, 0;
	mov.b64 	%rd349, 52;
	@%p142 bra 	$L__BB0_223;
	add.s32 	%r596, %r596, -1;
$L__BB0_192:
	and.b64  	%rd142, %rd8, 9007199254740992;
	setp.eq.s64 	%p143, %rd142, 0;
	@%p143 bra 	$L__BB0_195;
	setp.eq.s32 	%p144, %r596, 0;
	mov.b64 	%rd349, 53;
	@%p144 bra 	$L__BB0_223;
	add.s32 	%r596, %r596, -1;
$L__BB0_195:
	and.b64  	%rd144, %rd8, 18014398509481984;
	setp.eq.s64 	%p145, %rd144, 0;
	@%p145 bra 	$L__BB0_198;
	setp.eq.s32 	%p146, %r596, 0;
	mov.b64 	%rd349, 54;
	@%p146 bra 	$L__BB0_223;
	add.s32 	%r596, %r596, -1;
$L__BB0_198:
	and.b64  	%rd146, %rd8, 36028797018963968;
	setp.eq.s64 	%p147, %rd146, 0;
	@%p147 bra 	$L__BB0_201;
	setp.eq.s32 	%p148, %r596, 0;
	mov.b64 	%rd349, 55;
	@%p148 bra 	$L__BB0_223;
	add.s32 	%r596, %r596, -1;
$L__BB0_201:
	and.b64  	%rd148, %rd8, 72057594037927936;
	setp.eq.s64 	%p149, %rd148, 0;
	@%p149 bra 	$L__BB0_204;
	setp.eq.s32 	%p150, %r596, 0;
	mov.b64 	%rd349, 56;
	@%p150 bra 	$L__BB0_223;
	add.s32 	%r596, %r596, -1;
$L__BB0_204:
	and.b64  	%rd150, %rd8, 144115188075855872;
	setp.eq.s64 	%p151, %rd150, 0;
	@%p151 bra 	$L__BB0_207;
	setp.eq.s32 	%p152, %r596, 0;
	mov.b64 	%rd349, 57;
	@%p152 bra 	$L__BB0_223;
	add.s32 	%r596, %r596, -1;
$L__BB0_207:
	and.b64  	%rd152, %rd8, 288230376151711744;
	setp.eq.s64 	%p153, %rd152, 0;
	@%p153 bra 	$L__BB0_210;
	setp.eq.s32 	%p154, %r596, 0;
	mov.b64 	%rd349, 58;
	@%p154 bra 	$L__BB0_223;
	add.s32 	%r596, %r596, -1;
$L__BB0_210:
	and.b64  	%rd154, %rd8, 576460752303423488;
	setp.eq.s64 	%p155, %rd154, 0;
	@%p155 bra 	$L__BB0_213;
	setp.eq.s32 	%p156, %r596, 0;
	mov.b64 	%rd349, 59;
	@%p156 bra 	$L__BB0_223;
	add.s32 	%r596, %r596, -1;
$L__BB0_213:
	and.b64  	%rd156, %rd8, 1152921504606846976;
	setp.eq.s64 	%p157, %rd156, 0;
	@%p157 bra 	$L__BB0_216;
	setp.eq.s32 	%p158, %r596, 0;
	mov.b64 	%rd349, 60;
	@%p158 bra 	$L__BB0_223;
	add.s32 	%r596, %r596, -1;
$L__BB0_216:
	and.b64  	%rd158, %rd8, 2305843009213693952;
	setp.eq.s64 	%p159, %rd158, 0;
	@%p159 bra 	$L__BB0_219;
	setp.eq.s32 	%p160, %r596, 0;
	mov.b64 	%rd349, 61;
	@%p160 bra 	$L__BB0_223;
	add.s32 	%r596, %r596, -1;
$L__BB0_219:
	and.b64  	%rd160, %rd8, 4611686018427387904;
	setp.eq.s64 	%p161, %rd160, 0;
	@%p161 bra 	$L__BB0_222;
	setp.eq.s32 	%p162, %r596, 0;
	mov.b64 	%rd349, 62;
	@%p162 bra 	$L__BB0_223;
	add.s32 	%r596, %r596, -1;
$L__BB0_222:
	shr.u64 	%rd162, %rd8, 63;
	and.b64  	%rd163, %rd162, 1;
	setp.eq.b64 	%p163, %rd163, 1;
	setp.eq.s32 	%p164, %r596, 0;
	selp.b64 	%rd164, 63, 4294967295, %p164;
	selp.b64 	%rd349, %rd164, 4294967295, %p163;
$L__BB0_223:
	shr.u32 	%r473, %r50, 2;
	xor.b32  	%r474, %r473, %r50;
	st.shared.u32 	[_ZZ24simulatedAnnealingKernelPKmiiiiimddiiiPmPiyE8rngState_$_1], %r51;
	st.shared.u32 	[_ZZ24simulatedAnnealingKernelPKmiiiiimddiiiPmPiyE8rngState_$_2], %r52;
	st.shared.u32 	[_ZZ24simulatedAnnealingKernelPKmiiiiimddiiiPmPiyE8rngState_$_3], %r53;
	st.shared.u32 	[_ZZ24simulatedAnnealingKernelPKmiiiiimddiiiPmPiyE8rngState_$_4], %r55;
	shl.b32 	%r475, %r55, 4;
	shl.b32 	%r476, %r474, 1;
	xor.b32  	%r477, %r476, %r475;
	xor.b32  	%r478, %r477, %r474;
	xor.b32  	%r479, %r478, %r55;
	st.shared.u32 	[_ZZ24simulatedAnnealingKernelPKmiiiiimddiiiPmPiyE8rngState_$_5], %r479;
	add.s32 	%r480, %r54, 1087311;
	st.shared.u32 	[_ZZ24simulatedAnnealingKernelPKmiiiiimddiiiPmPiyE8rngState_$_0], %r480;
	add.s32 	%r481, %r479, %r480;
	rem.u32 	%r659, %r481, %r44;
	and.b64  	%rd165, %rd9, 1;
	setp.eq.b64 	%p165, %rd165, 1;
	not.pred 	%p166, %p165;
	@%p166 bra 	$L__BB0_226;
	setp.eq.s32 	%p167, %r659, 0;
	mov.b64 	%rd350, 0;
	@%p167 bra 	$L__BB0_413;
	add.s32 	%r659, %r659, -1;
$L__BB0_226:
	and.b64  	%rd167, %rd9, 2;
	setp.eq.s64 	%p168, %rd167, 0;
	@%p168 bra 	$L__BB0_229;
	setp.eq.s32 	%p169, %r659, 0;
	mov.b64 	%rd350, 1;
	@%p169 bra 	$L__BB0_413;
	add.s32 	%r659, %r659, -1;
$L__BB0_229:
	and.b64  	%rd169, %rd9, 4;
	setp.eq.s64 	%p170, %rd169, 0;
	@%p170 bra 	$L__BB0_232;
	setp.eq.s32 	%p171, %r659, 0;
	mov.b64 	%rd350, 2;
	@%p171 bra 	$L__BB0_413;
	add.s32 	%r659, %r659, -1;
$L__BB0_232:
	and.b64  	%rd171, %rd9, 8;
	setp.eq.s64 	%p172, %rd171, 0;
	@%p172 bra 	$L__BB0_235;
	setp.eq.s32 	%p173, %r659, 0;
	mov.b64 	%rd350, 3;
	@%p173 bra 	$L__BB0_413;
	add.s32 	%r659, %r659, -1;
$L__BB0_235:
	and.b64  	%rd173, %rd9, 16;
	setp.eq.s64 	%p174, %rd173, 0;
	@%p174 bra 	$L__BB0_238;
	setp.eq.s32 	%p175, %r659, 0;
	mov.b64 	%rd350, 4;
	@%p175 bra 	$L__BB0_413;
	add.s32 	%r659, %r659, -1;
$L__BB0_238:
	and.b64  	%rd175, %rd9, 32;
	setp.eq.s64 	%p176, %rd175, 0;
	@%p176 bra 	$L__BB0_241;
	setp.eq.s32 	%p177, %r659, 0;
	mov.b64 	%rd350, 5;
	@%p177 bra 	$L__BB0_413;
	add.s32 	%r659, %r659, -1;
$L__BB0_241:
	and.b64  	%rd177, %rd9, 64;
	setp.eq.s64 	%p178, %rd177, 0;
	@%p178 bra 	$L__BB0_244;
	setp.eq.s32 	%p179, %r659, 0;
	mov.b64 	%rd350, 6;
	@%p179 bra 	$L__BB0_413;
	add.s32 	%r659, %r659, -1;
$L__BB0_244:
	and.b64  	%rd179, %rd9, 128;
	setp.eq.s64 	%p180, %rd179, 0;
	@%p180 bra 	$L__BB0_247;
	setp.eq.s32 	%p181, %r659, 0;
	mov.b64 	%rd350, 7;
	@%p181 bra 	$L__BB0_413;
	add.s32 	%r659, %r659, -1;
$L__BB0_247:
	and.b64  	%rd181, %rd9, 256;
	setp.eq.s64 	%p182, %rd181, 0;
	@%p182 bra 	$L__BB0_250;
	setp.eq.s32 	%p183, %r659, 0;
	mov.b64 	%rd350, 8;
	@%p183 bra 	$L__BB0_413;
	add.s32 	%r659, %r659, -1;
$L__BB0_250:
	and.b64  	%rd183, %rd9, 512;
	setp.eq.s64 	%p184, %rd183, 0;
	@%p184 bra 	$L__BB0_253;
	setp.eq.s32 	%p185, %r659, 0;
	mov.b64 	%rd350, 9;
	@%p185 bra 	$L__BB0_413;
	add.s32 	%r659, %r659, -1;
$L__BB0_253:
	and.b64  	%rd185, %rd9, 1024;
	setp.eq.s64 	%p186, %rd185, 0;
	@%p186 bra 	$L__BB0_256;
	setp.eq.s32 	%p187, %r659, 0;
	mov.b64 	%rd350, 10;
	@%p187 bra 	$L__BB0_413;
	add.s32 	%r659, %r659, -1;
$L__BB0_256:
	and.b64  	%rd187, %rd9, 2048;
	setp.eq.s64 	%p188, %rd187, 0;
	@%p188 bra 	$L__BB0_259;
	setp.eq.s32 	%p189, %r659, 0;
	mov.b64 	%rd350, 11;
	@%p189 bra 	$L__BB0_413;
	add.s32 	%r659, %r659, -1;
$L__BB0_259:
	and.b64  	%rd189, %rd9, 4096;
	setp.eq.s64 	%p190, %rd189, 0;
	@%p190 bra 	$L__BB0_262;
	setp.eq.s32 	%p191, %r659, 0;
	mov.b64 	%rd350, 12;
	@%p191 bra 	$L__BB0_413;
	add.s32 	%r659, %r659, -1;
$L__BB0_262:
	and.b64  	%rd191, %rd9, 8192;
	setp.eq.s64 	%p192, %rd191, 0;
	@%p192 bra 	$L__BB0_265;
	setp.eq.s32 	%p193, %r659, 0;
	mov.b64 	%rd350, 13;
	@%p193 bra 	$L__BB0_413;
	add.s32 	%r659, %r659, -1;
$L__BB0_265:
	and.b64  	%rd193, %rd9, 16384;
	setp.eq.s64 	%p194, %rd193, 0;
	@%p194 bra 	$L__BB0_268;
	setp.eq.s32 	%p195, %r659, 0;
	mov.b64 	%rd350, 14;
	@%p195 bra 	$L__BB0_413;
	add.s32 	%r659, %r659, -1;
$L__BB0_268:
	and.b64  	%rd195, %rd9, 32768;
	setp.eq.s64 	%p196, %rd195, 0;
	@%p196 bra 	$L__BB0_271;
	setp.eq.s32 	%p197, %r659, 0;
	mov.b64 	%rd350, 15;
	@%p197 bra 	$L__BB0_413;
	add.s32 	%r659, %r659, -1;
$L__BB0_271:
	and.b64  	%rd197, %rd9, 65536;
	setp.eq.s64 	%p198, %rd197, 0;
	@%p198 bra 	$L__BB0_274;
	setp.eq.s32 	%p199, %r659, 0;
	mov.b64 	%rd350, 16;
	@%p199 bra 	$L__BB0_413;
	add.s32 	%r659, %r659, -1;
$L__BB0_274:
	and.b64  	%rd199, %rd9, 131072;
	setp.eq.s64 	%p200, %rd199, 0;
	@%p200 bra 	$L__BB0_277;
	setp.eq.s32 	%p201, %r659, 0;
	mov.b64 	%rd350, 17;
	@%p201 bra 	$L__BB0_413;
	add.s32 	%r659, %r659, -1;
$L__BB0_277:
	and.b64  	%rd201, %rd9, 262144;
	setp.eq.s64 	%p202, %rd201, 0;
	@%p202 bra 	$L__BB0_280;
	setp.eq.s32 	%p203, %r659, 0;
	mov.b64 	%rd350, 18;
	@%p203 bra 	$L__BB0_413;
	add.s32 	%r659, %r659, -1;
$L__BB0_280:
	and.b64  	%rd203, %rd9, 524288;
	setp.eq.s64 	%p204, %rd203, 0;
	@%p204 bra 	$L__BB0_283;
	setp.eq.s32 	%p205, %r659, 0;
	mov.b64 	%rd350, 19;
	@%p205 bra 	$L__BB0_413;
	add.s32 	%r659, %r659, -1;
$L__BB0_283:
	and.b64  	%rd205, %rd9, 1048576;
	setp.eq.s64 	%p206, %rd205, 0;
	@%p206 bra 	$L__BB0_286;
	setp.eq.s32 	%p207, %r659, 0;
	mov.b64 	%rd350, 20;
	@%p207 bra 	$L__BB0_413;
	add.s32 	%r659, %r659, -1;
$L__BB0_286:
	and.b64  	%rd207, %rd9, 2097152;
	setp.eq.s64 	%p208, %rd207, 0;
	@%p208 bra 	$L__BB0_289;
	setp.eq.s32 	%p209, %r659, 0;
	mov.b64 	%rd350, 21;
	@%p209 bra 	$L__BB0_413;
	add.s32 	%r659, %r659, -1;
$L__BB0_289:
	and.b64  	%rd209, %rd9, 4194304;
	setp.eq.s64 	%p210, %rd209, 0;
	@%p210 bra 	$L__BB0_292;
	setp.eq.s32 	%p211, %r659, 0;
	mov.b64 	%rd350, 22;
	@%p211 bra 	$L__BB0_413;
	add.s32 	%r659, %r659, -1;
$L__BB0_292:
	and.b64  	%rd211, %rd9, 8388608;
	setp.eq.s64 	%p212, %rd211, 0;
	@%p212 bra 	$L__BB0_295;
	setp.eq.s32 	%p213, %r659, 0;
	mov.b64 	%rd350, 23;
	@%p213 bra 	$L__BB0_413;
	add.s32 	%r659, %r659, -1;
$L__BB0_295:
	and.b64  	%rd213, %rd9, 16777216;
	setp.eq.s64 	%p214, %rd213, 0;
	@%p214 bra 	$L__BB0_298;
	setp.eq.s32 	%p215, %r659, 0;
	mov.b64 	%rd350, 24;
	@%p215 bra 	$L__BB0_413;
	add.s32 	%r659, %r659, -1;
$L__BB0_298:
	and.b64  	%rd215, %rd9, 33554432;
	setp.eq.s64 	%p216, %rd215, 0;
	@%p216 bra 	$L__BB0_301;
	setp.eq.s32 	%p217, %r659, 0;
	mov.b64 	%rd350, 25;
	@%p217 bra 	$L__BB0_413;
	add.s32 	%r659, %r659, -1;
$L__BB0_301:
	and.b64  	%rd217, %rd9, 67108864;
	setp.eq.s64 	%p218, %rd217, 0;
	@%p218 bra 	$L__BB0_304;
	setp.eq.s32 	%p219, %r659, 0;
	mov.b64 	%rd350, 26;
	@%p219 bra 	$L__BB0_413;
	add.s32 	%r659, %r659, -1;
$L__BB0_304:
	and.b64  	%rd219, %rd9, 134217728;
	setp.eq.s64 	%p220, %rd219, 0;
	@%p220 bra 	$L__BB0_307;
	setp.eq.s32 	%p221, %r659, 0;
	mov.b64 	%rd350, 27;
	@%p221 bra 	$L__BB0_413;
	add.s32 	%r659, %r659, -1;
$L__BB0_307:
	and.b64  	%rd221, %rd9, 268435456;
	setp.eq.s64 	%p222, %rd221, 0;
	@%p222 bra 	$L__BB0_310;
	setp.eq.s32 	%p223, %r659, 0;
	mov.b64 	%rd350, 28;
	@%p223 bra 	$L__BB0_413;
	add.s32 	%r659, %r659, -1;
$L__BB0_310:
	and.b64  	%rd223, %rd9, 536870912;
	setp.eq.s64 	%p224, %rd223, 0;
	@%p224 bra 	$L__BB0_313;
	setp.eq.s32 	%p225, %r659, 0;
	mov.b64 	%rd350, 29;
	@%p225 bra 	$L__BB0_413;
	add.s32 	%r659, %r659, -1;
$L__BB0_313:
	and.b64  	%rd225, %rd9, 1073741824;
	setp.eq.s64 	%p226, %rd225, 0;
	@%p226 bra 	$L__BB0_316;
	setp.eq.s32 	%p227, %r659, 0;
	mov.b64 	%rd350, 30;
	@%p227 bra 	$L__BB0_413;
	add.s32 	%r659, %r659, -1;
$L__BB0_316:
	and.b64  	%rd227, %rd9, 2147483648;
	setp.eq.s64 	%p228, %rd227, 0;
	@%p228 bra 	$L__BB0_319;
	setp.eq.s32 	%p229, %r659, 0;
	mov.b64 	%rd350, 31;
	@%p229 bra 	$L__BB0_413;
	add.s32 	%r659, %r659, -1;
$L__BB0_319:
	and.b64  	%rd229, %rd9, 4294967296;
	setp.eq.s64 	%p230, %rd229, 0;
	@%p230 bra 	$L__BB0_322;
	setp.eq.s32 	%p231, %r659, 0;
	mov.b64 	%rd350, 32;
	@%p231 bra 	$L__BB0_413;
	add.s32 	%r659, %r659, -1;
$L__BB0_322:
	and.b64  	%rd231, %rd9, 8589934592;
	setp.eq.s64 	%p232, %rd231, 0;
	@%p232 bra 	$L__BB0_325;
	setp.eq.s32 	%p233, %r659, 0;
	mov.b64 	%rd350, 33;
	@%p233 bra 	$L__BB0_413;
	add.s32 	%r659, %r659, -1;
$L__BB0_325:
	and.b64  	%rd233, %rd9, 17179869184;
	setp.eq.s64 	%p234, %rd233, 0;
	@%p234 bra 	$L__BB0_328;
	setp.eq.s32 	%p235, %r659, 0;
	mov.b64 	%rd350, 34;
	@%p235 bra 	$L__BB0_413;
	add.s32 	%r659, %r659, -1;
$L__BB0_328:
	and.b64  	%rd235, %rd9, 34359738368;
	setp.eq.s64 	%p236, %rd235, 0;
	@%p236 bra 	$L__BB0_331;
	setp.eq.s32 	%p237, %r659, 0;
	mov.b64 	%rd350, 35;
	@%p237 bra 	$L__BB0_413;
	add.s32 	%r659, %r659, -1;
$L__BB0_331:
	and.b64  	%rd237, %rd9, 68719476736;
	setp.eq.s64 	%p238, %rd237, 0;
	@%p238 bra 	$L__BB0_334;
	setp.eq.s32 	%p239, %r659, 0;
	mov.b64 	%rd350, 36;
	@%p239 bra 	$L__BB0_413;
	add.s32 	%r659, %r659, -1;
$L__BB0_334:
	and.b64  	%rd239, %rd9, 137438953472;
	setp.eq.s64 	%p240, %rd239, 0;
	@%p240 bra 	$L__BB0_337;
	setp.eq.s32 	%p241, %r659, 0;
	mov.b64 	%rd350, 37;
	@%p241 bra 	$L__BB0_413;
	add.s32 	%r659, %r659, -1;
$L__BB0_337:
	and.b64  	%rd241, %rd9, 274877906944;
	setp.eq.s64 	%p242, %rd241, 0;
	@%p242 bra 	$L__BB0_340;
	setp.eq.s32 	%p243, %r659, 0;
	mov.b64 	%rd350, 38;
	@%p243 bra 	$L__BB0_413;
	add.s32 	%r659, %r659, -1;
$L__BB0_340:
	and.b64  	%rd243, %rd9, 549755813888;
	setp.eq.s64 	%p244, %rd243, 0;
	@%p244 bra 	$L__BB0_343;
	setp.eq.s32 	%p245, %r659, 0;
	mov.b64 	%rd350, 39;
	@%p245 bra 	$L__BB0_413;
	add.s32 	%r659, %r659, -1;
$L__BB0_343:
	and.b64  	%rd245, %rd9, 1099511627776;
	setp.eq.s64 	%p246, %rd245, 0;
	@%p246 bra 	$L__BB0_346;
	setp.eq.s32 	%p247, %r659, 0;
	mov.b64 	%rd350, 40;
	@%p247 bra 	$L__BB0_413;
	add.s32 	%r659, %r659, -1;
$L__BB0_346:
	and.b64  	%rd247, %rd9, 2199023255552;
	setp.eq.s64 	%p248, %rd247, 0;
	@%p248 bra 	$L__BB0_349;
	setp.eq.s32 	%p249, %r659, 0;
	mov.b64 	%rd350, 41;
	@%p249 bra 	$L__BB0_413;
	add.s32 	%r659, %r659, -1;
$L__BB0_349:
	and.b64  	%rd249, %rd9, 4398046511104;
	setp.eq.s64 	%p250, %rd249, 0;
	@%p250 bra 	$L__BB0_352;
	setp.eq.s32 	%p251, %r659, 0;
	mov.b64 	%rd350, 42;
	@%p251 bra 	$L__BB0_413;
	add.s32 	%r659, %r659, -1;
$L__BB0_352:
	and.b64  	%rd251, %rd9, 8796093022208;
	setp.eq.s64 	%p252, %rd251, 0;
	@%p252 bra 	$L__BB0_355;
	setp.eq.s32 	%p253, %r659, 0;
	mov.b64 	%rd350, 43;
	@%p253 bra 	$L__BB0_413;
	add.s32 	%r659, %r659, -1;
$L__BB0_355:
	and.b64  	%rd253, %rd9, 17592186044416;
	setp.eq.s64 	%p254, %rd253, 0;
	@%p254 bra 	$L__BB0_358;
	setp.eq.s32 	%p255, %r659, 0;
	mov.b64 	%rd350, 44;
	@%p255 bra 	$L__BB0_413;
	add.s32 	%r659, %r659, -1;
$L__BB0_358:
	and.b64  	%rd255, %rd9, 35184372088832;
	setp.eq.s64 	%p256, %rd255, 0;
	@%p256 bra 	$L__BB0_361;
	setp.eq.s32 	%p257, %r659, 0;
	mov.b64 	%rd350, 45;
	@%p257 bra 	$L__BB0_413;
	add.s32 	%r659, %r659, -1;
$L__BB0_361:
	and.b64  	%rd257, %rd9, 70368744177664;
	setp.eq.s64 	%p258, %rd257, 0;
	@%p258 bra 	$L__BB0_364;
	setp.eq.s32 	%p259, %r659, 0;
	mov.b64 	%rd350, 46;
	@%p259 bra 	$L__BB0_413;
	add.s32 	%r659, %r659, -1;
$L__BB0_364:
	and.b64  	%rd259, %rd9, 140737488355328;
	setp.eq.s64 	%p260, %rd259, 0;
	@%p260 bra 	$L__BB0_367;
	setp.eq.s32 	%p261, %r659, 0;
	mov.b64 	%rd350, 47;
	@%p261 bra 	$L__BB0_413;
	add.s32 	%r659, %r659, -1;
$L__BB0_367:
	and.b64  	%rd261, %rd9, 281474976710656;
	setp.eq.s64 	%p262, %rd261, 0;
	@%p262 bra 	$L__BB0_370;
	setp.eq.s32 	%p263, %r659, 0;
	mov.b64 	%rd350, 48;
	@%p263 bra 	$L__BB0_413;
	add.s32 	%r659, %r659, -1;
$L__BB0_370:
	and.b64  	%rd263, %rd9, 562949953421312;
	setp.eq.s64 	%p264, %rd263, 0;
	@%p264 bra 	$L__BB0_373;
	setp.eq.s32 	%p265, %r659, 0;
	mov.b64 	%rd350, 49;
	@%p265 bra 	$L__BB0_413;
	add.s32 	%r659, %r659, -1;
$L__BB0_373:
	and.b64  	%rd265, %rd9, 1125899906842624;
	setp.eq.s64 	%p266, %rd265, 0;
	@%p266 bra 	$L__BB0_376;
	setp.eq.s32 	%p267, %r659, 0;
	mov.b64 	%rd350, 50;
	@%p267 bra 	$L__BB0_413;
	add.s32 	%r659, %r659, -1;
$L__BB0_376:
	and.b64  	%rd267, %rd9, 2251799813685248;
	setp.eq.s64 	%p268, %rd267, 0;
	@%p268 bra 	$L__BB0_379;
	setp.eq.s32 	%p269, %r659, 0;
	mov.b64 	%rd350, 51;
	@%p269 bra 	$L__BB0_413;
	add.s32 	%r659, %r659, -1;
$L__BB0_379:
	and.b64  	%rd269, %rd9, 4503599627370496;
	setp.eq.s64 	%p270, %rd269, 0;
	@%p270 bra 	$L__BB0_382;
	setp.eq.s32 	%p271, %r659, 0;
	mov.b64 	%rd350, 52;
	@%p271 bra 	$L__BB0_413;
	add.s32 	%r659, %r659, -1;
$L__BB0_382:
	and.b64  	%rd271, %rd9, 9007199254740992;
	setp.eq.s64 	%p272, %rd271, 0;
	@%p272 bra 	$L__BB0_385;
	setp.eq.s32 	%p273, %r659, 0;
	mov.b64 	%rd350, 53;
	@%p273 bra 	$L__BB0_413;
	add.s32 	%r659, %r659, -1;
$L__BB0_385:
	and.b64  	%rd273, %rd9, 18014398509481984;
	setp.eq.s64 	%p274, %rd273, 0;
	@%p274 bra 	$L__BB0_388;
	setp.eq.s32 	%p275, %r659, 0;
	mov.b64 	%rd350, 54;
	@%p275 bra 	$L__BB0_413;
	add.s32 	%r659, %r659, -1;
$L__BB0_388:
	and.b64  	%rd275, %rd9, 36028797018963968;
	setp.eq.s64 	%p276, %rd275, 0;
	@%p276 bra 	$L__BB0_391;
	setp.eq.s32 	%p277, %r659, 0;
	mov.b64 	%rd350, 55;
	@%p277 bra 	$L__BB0_413;
	add.s32 	%r659, %r659, -1;
$L__BB0_391:
	and.b64  	%rd277, %rd9, 72057594037927936;
	setp.eq.s64 	%p278, %rd277, 0;
	@%p278 bra 	$L__BB0_394;
	setp.eq.s32 	%p279, %r659, 0;
	mov.b64 	%rd350, 56;
	@%p279 bra 	$L__BB0_413;
	add.s32 	%r659, %r659, -1;
$L__BB0_394:
	and.b64  	%rd279, %rd9, 144115188075855872;
	setp.eq.s64 	%p280, %rd279, 0;
	@%p280 bra 	$L__BB0_397;
	setp.eq.s32 	%p281, %r659, 0;
	mov.b64 	%rd350, 57;
	@%p281 bra 	$L__BB0_413;
	add.s32 	%r659, %r659, -1;
$L__BB0_397:
	and.b64  	%rd281, %rd9, 288230376151711744;
	setp.eq.s64 	%p282, %rd281, 0;
	@%p282 bra 	$L__BB0_400;
	setp.eq.s32 	%p283, %r659, 0;
	mov.b64 	%rd350, 58;
	@%p283 bra 	$L__BB0_413;
	add.s32 	%r659, %r659, -1;
$L__BB0_400:
	and.b64  	%rd283, %rd9, 576460752303423488;
	setp.eq.s64 	%p284, %rd283, 0;
	@%p284 bra 	$L__BB0_403;
	setp.eq.s32 	%p285, %r659, 0;
	mov.b64 	%rd350, 59;
	@%p285 bra 	$L__BB0_413;
	add.s32 	%r659, %r659, -1;
$L__BB0_403:
	and.b64  	%rd285, %rd9, 1152921504606846976;
	setp.eq.s64 	%p286, %rd285, 0;
	@%p286 bra 	$L__BB0_406;
	setp.eq.s32 	%p287, %r659, 0;
	mov.b64 	%rd350, 60;
	@%p287 bra 	$L__BB0_413;
	add.s32 	%r659, %r659, -1;
$L__BB0_406:
	and.b64  	%rd287, %rd9, 2305843009213693952;
	setp.eq.s64 	%p288, %rd287, 0;
	@%p288 bra 	$L__BB0_409;
	setp.eq.s32 	%p289, %r659, 0;
	mov.b64 	%rd350, 61;
	@%p289 bra 	$L__BB0_413;
	add.s32 	%r659, %r659, -1;
$L__BB0_409:
	and.b64  	%rd289, %rd9, 4611686018427387904;
	setp.eq.s64 	%p290, %rd289, 0;
	@%p290 bra 	$L__BB0_412;
	setp.eq.s32 	%p291, %r659, 0;
	mov.b64 	%rd350, 62;
	@%p291 bra 	$L__BB0_413;
	add.s32 	%r659, %r659, -1;
$L__BB0_412:
	shr.u64 	%rd291, %rd9, 63;
	and.b64  	%rd292, %rd291, 1;
	setp.eq.b64 	%p292, %rd292, 1;
	setp.eq.s32 	%p293, %r659, 0;
	selp.b64 	%rd293, 63, 4294967295, %p293;
	selp.b64 	%rd350, %rd293, 4294967295, %p292;
$L__BB0_413:
	cvt.u32.u64 	%r482, %rd349;
	mov.b64 	%rd294, 1;
	shl.b64 	%rd295, %rd294, %r482;
	xor.b64  	%rd296, %rd295, %rd8;
	cvt.u32.u64 	%r483, %rd350;
	shl.b64 	%rd297, %rd294, %r483;
	or.b64  	%rd298, %rd297, %rd296;
	st.shared.u64 	[_ZZ24simulatedAnnealingKernelPKmiiiiimddiiiPmPiyE13sharedNewMask], %rd298;
$L__BB0_414:
	setp.ge.s32 	%p294, %r1, %r375;
	bar.sync 	0;
	ld.shared.u64 	%rd14, [_ZZ24simulatedAnnealingKernelPKmiiiiimddiiiPmPiyE13sharedOldMask];
	ld.shared.u64 	%rd15, [_ZZ24simulatedAnnealingKernelPKmiiiiimddiiiPmPiyE13sharedNewMask];
	mov.b32 	%r725, 0;
	ld.shared.u32 	%r310, [_ZZ24simulatedAnnealingKernelPKmiiiiimddiiiPmPiyE14sharedBlockIdx];
	@%p294 bra 	$L__BB0_431;
	mov.b32 	%r725, 0;
	setp.gt.s32 	%p295, %r379, 0;
	@%p295 bra 	$L__BB0_420;
	mov.u32 	%r726, %r1;
$L__BB0_417:
	mul.wide.s32 	%rd299, %r726, 8;
	add.s64 	%rd300, %rd1, %rd299;
	ld.global.nc.u64 	%rd301, [%rd300];
	and.b64  	%rd302, %rd301, %rd14;
	popc.b64 	%r325, %rd302;
	setp.le.s32 	%p296, %r378, %r325;
	and.b64  	%rd303, %rd301, %rd15;
	popc.b64 	%r326, %rd303;
	setp.le.s32 	%p297, %r378, %r326;
	xor.pred  	%p298, %p296, %p297;
	not.pred 	%p299, %p298;
	@%p299 bra 	$L__BB0_430;
	setp.gt.s32 	%p301, %r378, %r325;
	or.pred  	%p302, %p301, %p297;
	@%p302 bra 	$L__BB0_429;
	add.s32 	%r725, %r725, 1;
	bra.uni 	$L__BB0_430;
$L__BB0_420:
	mov.u32 	%r721, %r1;
$L__BB0_421:
	mul.wide.s32 	%rd304, %r721, 8;
	add.s64 	%rd305, %rd1, %rd304;
	ld.global.nc.u64 	%rd16, [%rd305];
	and.b64  	%rd306, %rd16, %rd14;
	popc.b64 	%r313, %rd306;
	setp.le.s32 	%p305, %r378, %r313;
	and.b64  	%rd307, %rd16, %rd15;
	popc.b64 	%r314, %rd307;
	setp.le.s32 	%p306, %r378, %r314;
	xor.pred  	%p307, %p305, %p306;
	not.pred 	%p308, %p307;
	@%p308 bra 	$L__BB0_428;
	setp.gt.s32 	%p310, %r378, %r313;
	or.pred  	%p311, %p310, %p306;
	@%p311 bra 	$L__BB0_480;
	mov.b32 	%r723, 0;
$L__BB0_424:
	setp.eq.s32 	%p313, %r723, %r310;
	mov.b32 	%r724, 0;
	@%p313 bra 	$L__BB0_426;
	shl.b32 	%r495, %r723, 3;
	mov.u32 	%r496, _ZZ24simulatedAnnealingKernelPKmiiiiimddiiiPmPiyE6blocks;
	add.s32 	%r497, %r496, %r495;
	ld.shared.u64 	%rd308, [%r497];
	and.b64  	%rd309, %rd308, %rd16;
	popc.b64 	%r498, %rd309;
	setp.le.s32 	%p314, %r378, %r498;
	selp.u32 	%r724, 1, 0, %p314;
$L__BB0_426:
	add.s32 	%r723, %r723, 1;
	setp.lt.s32 	%p315, %r723, %r379;
	setp.eq.s32 	%p316, %r724, 0;
	and.pred  	%p317, %p315, %p316;
	@%p317 bra 	$L__BB0_424;
	xor.b32  	%r500, %r724, 1;
	add.s32 	%r725, %r500, %r725;
$L__BB0_428:
	add.s32 	%r721, %r721, %r37;
	setp.lt.s32 	%p318, %r721, %r375;
	@%p318 bra 	$L__BB0_421;
	bra.uni 	$L__BB0_431;
$L__BB0_429:
	mov.u32 	%r486, _ZZ24simulatedAnnealingKernelPKmiiiiimddiiiPmPiyE7covered;
	add.s32 	%r487, %r486, %r726;
	ld.shared.u8 	%rs6, [%r487];
	setp.eq.s16 	%p303, %rs6, 0;
	selp.s32 	%r488, -1, 0, %p303;
	add.s32 	%r725, %r725, %r488;
$L__BB0_430:
	add.s32 	%r726, %r726, %r37;
	setp.lt.s32 	%p304, %r726, %r375;
	@%p304 bra 	$L__BB0_417;
$L__BB0_431:
	setp.ne.s32 	%p319, %r34, 0;
	shfl.sync.down.b32	%r501|%p320, %r725, 16, 31, -1;
	add.s32 	%r502, %r501, %r725;
	shfl.sync.down.b32	%r503|%p321, %r502, 8, 31, -1;
	add.s32 	%r504, %r503, %r502;
	shfl.sync.down.b32	%r505|%p322, %r504, 4, 31, -1;
	add.s32 	%r506, %r505, %r504;
	shfl.sync.down.b32	%r507|%p323, %r506, 2, 31, -1;
	add.s32 	%r508, %r507, %r506;
	shfl.sync.down.b32	%r509|%p324, %r508, 1, 31, -1;
	add.s32 	%r332, %r509, %r508;
	@%p319 bra 	$L__BB0_433;
	st.shared.u32 	[%r36], %r332;
$L__BB0_433:
	setp.ge.u32 	%p325, %r1, %r38;
	bar.sync 	0;
	mov.b32 	%r730, 0;
	@%p325 bra 	$L__BB0_435;
	ld.shared.u32 	%r730, [%r39];
$L__BB0_435:
	setp.gt.u32 	%p326, %r1, 31;
	@%p326 bra 	$L__BB0_438;
	setp.ne.s32 	%p327, %r1, 0;
	shfl.sync.down.b32	%r511|%p328, %r730, 16, 31, -1;
	add.s32 	%r512, %r511, %r730;
	shfl.sync.down.b32	%r513|%p329, %r512, 8, 31, -1;
	add.s32 	%r514, %r513, %r512;
	shfl.sync.down.b32	%r515|%p330, %r514, 4, 31, -1;
	add.s32 	%r516, %r515, %r514;
	shfl.sync.down.b32	%r517|%p331, %r516, 2, 31, -1;
	add.s32 	%r518, %r517, %r516;
	shfl.sync.down.b32	%r519|%p332, %r518, 1, 31, -1;
	add.s32 	%r335, %r519, %r518;
	@%p327 bra 	$L__BB0_438;
	st.shared.u32 	[_ZZ24simulatedAnnealingKernelPKmiiiiimddiiiPmPiyE11sharedDelta], %r335;
$L__BB0_438:
	bar.sync 	0;
	ld.shared.u32 	%r336, [_ZZ24simulatedAnnealingKernelPKmiiiiimddiiiPmPiyE11sharedDelta];
	@%p35 bra 	$L__BB0_443;
	setp.gt.s32 	%p334, %r336, 0;
	@%p334 bra 	$L__BB0_441;
	setp.eq.s32 	%p336, %r336, 0;
	selp.b32 	%r733, %r733, 0, %p336;
	mov.b32 	%r732, 1;
	bra.uni 	$L__BB0_442;
$L__BB0_441:
	ld.shared.u32 	%r520, [_ZZ24simulatedAnnealingKernelPKmiiiiimddiiiPmPiyE8rngState_$_1];
	shr.u32 	%r521, %r520, 2;
	xor.b32  	%r522, %r521, %r520;
	ld.shared.u32 	%r523, [_ZZ24simulatedAnnealingKernelPKmiiiiimddiiiPmPiyE8rngState_$_2];
	st.shared.u32 	[_ZZ24simulatedAnnealingKernelPKmiiiiimddiiiPmPiyE8rngState_$_1], %r523;
	ld.shared.u32 	%r524, [_ZZ24simulatedAnnealingKernelPKmiiiiimddiiiPmPiyE8rngState_$_3];
	st.shared.u32 	[_ZZ24simulatedAnnealingKernelPKmiiiiimddiiiPmPiyE8rngState_$_2], %r524;
	ld.shared.u32 	%r525, [_ZZ24simulatedAnnealingKernelPKmiiiiimddiiiPmPiyE8rngState_$_4];
	st.shared.u32 	[_ZZ24simulatedAnnealingKernelPKmiiiiimddiiiPmPiyE8rngState_$_3], %r525;
	ld.shared.u32 	%r526, [_ZZ24simulatedAnnealingKernelPKmiiiiimddiiiPmPiyE8rngState_$_5];
	st.shared.u32 	[_ZZ24simulatedAnnealingKernelPKmiiiiimddiiiPmPiyE8rngState_$_4], %r526;
	shl.b32 	%r527, %r526, 4;
	shl.b32 	%r528, %r522, 1;
	xor.b32  	%r529, %r528, %r527;
	xor.b32  	%r530, %r529, %r522;
	xor.b32  	%r531, %r530, %r526;
	st.shared.u32 	[_ZZ24simulatedAnnealingKernelPKmiiiiimddiiiPmPiyE8rngState_$_5], %r531;
	ld.shared.u32 	%r532, [_ZZ24simulatedAnnealingKernelPKmiiiiimddiiiPmPiyE8rngState_$_0];
	add.s32 	%r533, %r532, 362437;
	st.shared.u32 	[_ZZ24simulatedAnnealingKernelPKmiiiiimddiiiPmPiyE8rngState_$_0], %r533;
	add.s32 	%r534, %r531, %r533;
	cvt.rn.f32.u32 	%f1, %r534;
	fma.rn.f32 	%f2, %f1, 0f2F800000, 0f2F000000;
	neg.s32 	%r535, %r336;
	cvt.rn.f64.s32 	%fd5, %r535;
	div.rn.f64 	%fd6, %fd5, %fd8;
	cvt.rn.f32.f64 	%f3, %fd6;
	fma.rn.f32 	%f4, %f3, 0f3BBB989D, 0f3F000000;
	cvt.sat.f32.f32 	%f5, %f4;
	mov.f32 	%f6, 0f4B400001;
	mov.f32 	%f7, 0f437C0000;
	fma.rm.f32 	%f8, %f5, %f7, %f6;
	add.f32 	%f9, %f8, 0fCB40007F;
	neg.f32 	%f10, %f9;
	fma.rn.f32 	%f11, %f3, 0f3FB8AA3B, %f10;
	fma.rn.f32 	%f12, %f3, 0f32A57060, %f11;
	mov.b32 	%r536, %f8;
	shl.b32 	%r537, %r536, 23;
	mov.b32 	%f13, %r537;
	ex2.approx.ftz.f32 	%f14, %f12;
	mul.f32 	%f15, %f14, %f13;
	setp.lt.f32 	%p335, %f2, %f15;
	selp.u32 	%r732, 1, 0, %p335;
$L__BB0_442:
	st.shared.u32 	[_ZZ24simulatedAnnealingKernelPKmiiiiimddiiiPmPiyE12sharedAccept], %r732;
$L__BB0_443:
	bar.sync 	0;
	ld.shared.u32 	%r539, [_ZZ24simulatedAnnealingKernelPKmiiiiimddiiiPmPiyE12sharedAccept];
	setp.eq.s32 	%p337, %r539, 0;
	@%p337 bra 	$L__BB0_464;
	setp.ne.s32 	%p338, %r1, 0;
	@%p338 bra 	$L__BB0_446;
	shl.b32 	%r540, %r310, 3;
	mov.u32 	%r541, _ZZ24simulatedAnnealingKernelPKmiiiiimddiiiPmPiyE6blocks;
	add.s32 	%r542, %r541, %r540;
	st.shared.u64 	[%r542], %rd15;
	add.s32 	%r741, %r336, %r741;
$L__BB0_446:
	setp.ge.s32 	%p339, %r1, %r375;
	@%p339 bra 	$L__BB0_463;
	setp.gt.s32 	%p340, %r379, 0;
	mov.u32 	%r738, %r1;
	@%p340 bra 	$L__BB0_448;
	bra.uni 	$L__BB0_458;
$L__BB0_448:
	mov.u32 	%r735, %r1;
$L__BB0_449:
	mul.wide.s32 	%rd316, %r735, 8;
	add.s64 	%rd317, %rd1, %rd316;
	ld.global.nc.u64 	%rd318, [%rd317];
	and.b64  	%rd319, %rd318, %rd14;
	popc.b64 	%r345, %rd319;
	setp.gt.s32 	%p348, %r378, %r345;
	and.b64  	%rd320, %rd318, %rd15;
	popc.b64 	%r346, %rd320;
	setp.le.s32 	%p349, %r378, %r346;
	or.pred  	%p350, %p348, %p349;
	@%p350 bra 	$L__BB0_455;
	mov.b32 	%r736, 0;
$L__BB0_451:
	setp.eq.s32 	%p351, %r736, %r310;
	mov.b32 	%r737, 0;
	@%p351 bra 	$L__BB0_453;
	shl.b32 	%r550, %r736, 3;
	mov.u32 	%r551, _ZZ24simulatedAnnealingKernelPKmiiiiimddiiiPmPiyE6blocks;
	add.s32 	%r552, %r551, %r550;
	ld.shared.u64 	%rd321, [%r552];
	and.b64  	%rd322, %rd321, %rd318;
	popc.b64 	%r553, %rd322;
	setp.le.s32 	%p352, %r378, %r553;
	selp.u32 	%r737, 1, 0, %p352;
$L__BB0_453:
	add.s32 	%r736, %r736, 1;
	setp.lt.s32 	%p353, %r736, %r379;
	setp.eq.s32 	%p354, %r737, 0;
	and.pred  	%p355, %p353, %p354;
	@%p355 bra 	$L__BB0_451;
	mov.u32 	%r555, _ZZ24simulatedAnnealingKernelPKmiiiiimddiiiPmPiyE7covered;
	add.s32 	%r556, %r555, %r735;
	st.shared.u8 	[%r556], %r737;
	bra.uni 	$L__BB0_457;
$L__BB0_455:
	setp.gt.s32 	%p356, %r378, %r346;
	setp.le.s32 	%p357, %r378, %r345;
	or.pred  	%p358, %p357, %p356;
	@%p358 bra 	$L__BB0_457;
	mov.u32 	%r558, _ZZ24simulatedAnnealingKernelPKmiiiiimddiiiPmPiyE7covered;
	add.s32 	%r559, %r558, %r735;
	mov.b16 	%rs10, 1;
	st.shared.u8 	[%r559], %rs10;
$L__BB0_457:
	add.s32 	%r735, %r735, %r37;
	setp.lt.s32 	%p359, %r735, %r375;
	@%p359 bra 	$L__BB0_449;
	bra.uni 	$L__BB0_463;
$L__BB0_458:
	mul.wide.s32 	%rd310, %r738, 8;
	add.s64 	%rd311, %rd1, %rd310;
	ld.global.nc.u64 	%rd312, [%rd311];
	and.b64  	%rd314, %rd312, %rd14;
	popc.b64 	%r353, %rd314;
	setp.gt.s32 	%p341, %r378, %r353;
	and.b64  	%rd315, %rd312, %rd15;
	popc.b64 	%r354, %rd315;
	setp.le.s32 	%p342, %r378, %r354;
	or.pred  	%p343, %p341, %p342;
	@%p343 bra 	$L__BB0_460;
	mov.u32 	%r543, _ZZ24simulatedAnnealingKernelPKmiiiiimddiiiPmPiyE7covered;
	add.s32 	%r544, %r543, %r738;
	mov.b16 	%rs8, 0;
	st.shared.u8 	[%r544], %rs8;
	bra.uni 	$L__BB0_462;
$L__BB0_460:
	setp.gt.s32 	%p344, %r378, %r354;
	setp.le.s32 	%p345, %r378, %r353;
	or.pred  	%p346, %p345, %p344;
	@%p346 bra 	$L__BB0_462;
	mov.u32 	%r546, _ZZ24simulatedAnnealingKernelPKmiiiiimddiiiPmPiyE7covered;
	add.s32 	%r547, %r546, %r738;
	mov.b16 	%rs9, 1;
	st.shared.u8 	[%r547], %rs9;
$L__BB0_462:
	add.s32 	%r738, %r738, %r37;
	setp.lt.s32 	%p347, %r738, %r375;
	@%p347 bra 	$L__BB0_458;
$L__BB0_463:
	bar.sync 	0;
	setp.le.s32 	%p360, %r741, %r381;
	@%p360 bra 	$L__BB0_465;
$L__BB0_464:
	add.s32 	%r592, %r592, 1;
	setp.ne.s32 	%p361, %r592, %r382;
	@%p361 bra 	$L__BB0_32;
$L__BB0_465:
	ld.param.f64 	%fd7, [_Z24simulatedAnnealingKernelPKmiiiiimddiiiPmPiy_param_7];
	add.s32 	%r733, %r733, 1;
	mul.f64 	%fd8, %fd7, %fd8;
	bar.sync 	0;
	setp.lt.s32 	%p362, %r733, %r380;
	setp.gt.s32 	%p363, %r741, %r381;
	and.pred  	%p364, %p362, %p363;
	@%p364 bra 	$L__BB0_30;
$L__BB0_466:
	setp.ne.s32 	%p365, %r1, 0;
	@%p365 bra 	$L__BB0_479;
	ld.param.u64 	%rd345, [_Z24simulatedAnnealingKernelPKmiiiiimddiiiPmPiy_param_13];
	cvta.to.global.u64 	%rd323, %rd345;
	atom.global.min.s32 	%r560, [%rd323], %r741;
	setp.ge.s32 	%p366, %r741, %r560;
	setp.lt.s32 	%p367, %r379, 1;
	or.pred  	%p368, %p366, %p367;
	@%p368 bra 	$L__BB0_479;
	and.b32  	%r362, %r379, 7;
	setp.lt.u32 	%p369, %r379, 8;
	mov.b32 	%r746, 0;
	@%p369 bra 	$L__BB0_471;
	and.b32  	%r746, %r379, 2147483640;
	neg.s32 	%r744, %r746;
	mov.u32 	%r563, _ZZ24simulatedAnnealingKernelPKmiiiiimddiiiPmPiyE6blocks;
	add.s32 	%r743, %r563, 32;
	add.s64 	%rd351, %rd2, 32;
$L__BB0_470:
	.pragma "nounroll";
	ld.shared.u64 	%rd324, [%r743+-32];
	st.global.u64 	[%rd351+-32], %rd324;
	ld.shared.u64 	%rd325, [%r743+-24];
	st.global.u64 	[%rd351+-24], %rd325;
	ld.shared.u64 	%rd326, [%r743+-16];
	st.global.u64 	[%rd351+-16], %rd326;
	ld.shared.u64 	%rd327, [%r743+-8];
	st.global.u64 	[%rd351+-8], %rd327;
	ld.shared.u64 	%rd328, [%r743];
	st.global.u64 	[%rd351], %rd328;
	ld.shared.u64 	%rd329, [%r743+8];
	st.global.u64 	[%rd351+8], %rd329;
	ld.shared.u64 	%rd330, [%r743+16];
	st.global.u64 	[%rd351+16], %rd330;
	ld.shared.u64 	%rd331, [%r743+24];
	st.global.u64 	[%rd351+24], %rd331;
	add.s32 	%r744, %r744, 8;
	add.s32 	%r743, %r743, 64;
	add.s64 	%rd351, %rd351, 64;
	setp.ne.s32 	%p370, %r744, 0;
	@%p370 bra 	$L__BB0_470;
$L__BB0_471:
	setp.eq.s32 	%p371, %r362, 0;
	@%p371 bra 	$L__BB0_479;
	and.b32  	%r370, %r379, 3;
	setp.lt.u32 	%p372, %r362, 4;
	@%p372 bra 	$L__BB0_474;
	shl.b32 	%r564, %r746, 3;
	mov.u32 	%r565, _ZZ24simulatedAnnealingKernelPKmiiiiimddiiiPmPiyE6blocks;
	add.s32 	%r566, %r565, %r564;
	ld.shared.u64 	%rd332, [%r566];
	mul.wide.u32 	%rd333, %r746, 8;
	add.s64 	%rd334, %rd2, %rd333;
	st.global.u64 	[%rd334], %rd332;
	ld.shared.u64 	%rd335, [%r566+8];
	st.global.u64 	[%rd334+8], %rd335;
	ld.shared.u64 	%rd336, [%r566+16];
	st.global.u64 	[%rd334+16], %rd336;
	ld.shared.u64 	%rd337, [%r566+24];
	st.global.u64 	[%rd334+24], %rd337;
	add.s32 	%r746, %r746, 4;
$L__BB0_474:
	setp.eq.s32 	%p373, %r370, 0;
	@%p373 bra 	$L__BB0_479;
	setp.eq.s32 	%p374, %r370, 1;
	@%p374 bra 	$L__BB0_477;
	shl.b32 	%r567, %r746, 3;
	mov.u32 	%r568, _ZZ24simulatedAnnealingKernelPKmiiiiimddiiiPmPiyE6blocks;
	add.s32 	%r569, %r568, %r567;
	ld.shared.u64 	%rd338, [%r569];
	mul.wide.u32 	%rd339, %r746, 8;
	add.s64 	%rd340, %rd2, %rd339;
	st.global.u64 	[%rd340], %rd338;
	ld.shared.u64 	%rd341, [%r569+8];
	st.global.u64 	[%rd340+8], %rd341;
	add.s32 	%r746, %r746, 2;
$L__BB0_477:
	and.b32  	%r570, %r379, 1;
	setp.eq.b32 	%p375, %r570, 1;
	not.pred 	%p376, %p375;
	@%p376 bra 	$L__BB0_479;
	shl.b32 	%r571, %r746, 3;
	mov.u32 	%r572, _ZZ24simulatedAnnealingKernelPKmiiiiimddiiiPmPiyE6blocks;
	add.s32 	%r573, %r572, %r571;
	ld.shared.u64 	%rd342, [%r573];
	mul.wide.u32 	%rd343, %r746, 8;
	add.s64 	%rd344, %rd2, %rd343;
	st.global.u64 	[%rd344], %rd342;
$L__BB0_479:
	ret;
$L__BB0_480:
	mov.u32 	%r490, _ZZ24simulatedAnnealingKernelPKmiiiiimddiiiPmPiyE7covered;
	add.s32 	%r491, %r490, %r721;
	ld.shared.u8 	%rs7, [%r491];
	setp.eq.s16 	%p312, %rs7, 0;
	selp.s32 	%r492, -1, 0, %p312;
	add.s32 	%r725, %r725, %r492;
	bra.uni 	$L__BB0_428;

}


// ===== COMPILED SASS (sm_100) =====

	.target	sm_100

	.elftype	@"ET_EXEC"


//--------------------- .note.nv.tkinfo           --------------------------
	.section	.note.nv.tkinfo,"",@"SHT_NOTE"
	.sectionflags	@"SHF_NOTE_NV_TKINFO"
	.tkinfo
        /*0018*/ 	.word	0x00000002
        /*0030*/ 	.string	""
        /*0030*/ 	.string	"ptxas"
        /*0030*/ 	.string	"Cuda compilation tools, release 13.0, V13.0.88"
        /*0030*/ 	.string	"Build cuda_13.0.r13.0/compiler.36424714_0"
        /*0030*/ 	.string	"-arch sm_100 -m 64 "



//--------------------- .note.nv.cuinfo           --------------------------
	.section	.note.nv.cuinfo,"",@"SHT_NOTE"
	.sectionflags	@"SHF_NOTE_NV_CUINFO"
        /*0018*/ 	.short	0x0002
        /*001a*/ 	.short	0x0064
        /*001c*/ 	.short	0x0082
	.zero		2


//--------------------- .nv.info                  --------------------------
	.section	.nv.info,"",@"SHT_CUDA_INFO"
	.align	4


	//----- nvinfo : EIATTR_REGCOUNT
	.align		4
        /*0000*/ 	.byte	0x04, 0x2f
        /*0002*/ 	.short	(.L_10 - .L_9)
	.align		4
.L_9:
        /*0004*/ 	.word	index@(_Z24simulatedAnnealingKernelPKmiiiiimddiiiPmPiy)
        /*0008*/ 	.word	0x00000026


	//----- nvinfo : EIATTR_FRAME_SIZE
	.align		4
.L_10:
        /*000c*/ 	.byte	0x04, 0x11
        /*000e*/ 	.short	(.L_12 - .L_11)
	.align		4
.L_11:
        /*0010*/ 	.word	index@($__internal_0_$__cuda_sm20_div_rn_f64_full)
        /*0014*/ 	.word	0x00000000


	//----- nvinfo : EIATTR_FRAME_SIZE
	.align		4
.L_12:
        /*0018*/ 	.byte	0x04, 0x11
        /*001a*/ 	.short	(.L_14 - .L_13)
	.align		4
.L_13:
        /*001c*/ 	.word	index@(_Z24simulatedAnnealingKernelPKmiiiiimddiiiPmPiy)
        /*0020*/ 	.word	0x00000000


	//----- nvinfo : EIATTR_MIN_STACK_SIZE
	.align		4
.L_14:
        /*0024*/ 	.byte	0x04, 0x12
        /*0026*/ 	.short	(.L_16 - .L_15)
	.align		4
.L_15:
        /*0028*/ 	.word	index@(_Z24simulatedAnnealingKernelPKmiiiiimddiiiPmPiy)
        /*002c*/ 	.word	0x00000000
.L_16:


//--------------------- .nv.compat                --------------------------
	.section	.nv.compat,"",@"SHT_CUDA_COMPAT_INFO"
	.align	4
        /*0000*/ 	.byte	0x02, 0x09, 0x00, 0x00, 0x02, 0x02, 0x01, 0x00, 0x02, 0x05, 0x05, 0x00, 0x03, 0x07, 0x01, 0x01
        /*0010*/ 	.byte	0x02, 0x03, 0x00, 0x00, 0x02, 0x06, 0x01, 0x00, 0x04, 0x0b, 0x08, 0x00, 0x01, 0x00, 0x00, 0x00
        /*0020*/ 	.byte	0x00, 0x00, 0x00, 0x00


//--------------------- .nv.info._Z24simulatedAnnealingKernelPKmiiiiimddiiiPmPiy --------------------------
	.section	.nv.info._Z24simulatedAnnealingKernelPKmiiiiimddiiiPmPiy,"",@"SHT_CUDA_INFO"
	.sectionflags	@""
	.align	4


	//----- nvinfo : EIATTR_CUDA_API_VERSION
	.align		4
        /*0000*/ 	.byte	0x04, 0x37
        /*0002*/ 	.short	(.L_18 - .L_17)
.L_17:
        /*0004*/ 	.word	0x00000082


	//----- nvinfo : EIATTR_KPARAM_INFO
	.align		4
.L_18:
        /*0008*/ 	.byte	0x04, 0x17
        /*000a*/ 	.short	(.L_20 - .L_19)
.L_19:
        /*000c*/ 	.word	0x00000000
        /*0010*/ 	.short	0x000e
        /*0012*/ 	.short	0x0058
        /*0014*/ 	.byte	0x00, 0xf0, 0x21, 0x00


	//----- nvinfo : EIATTR_KPARAM_INFO
	.align		4
.L_20:
        /*0018*/ 	.byte	0x04, 0x17
        /*001a*/ 	.short	(.L_22 - .L_21)
.L_21:
        /*001c*/ 	.word	0x00000000
        /*0020*/ 	.short	0x000d
        /*0022*/ 	.short	0x0050
        /*0024*/ 	.byte	0x00, 0xf5, 0x21, 0x00


	//----- nvinfo : EIATTR_KPARAM_INFO
	.align		4
.L_22:
        /*0028*/ 	.byte	0x04, 0x17
        /*002a*/ 	.short	(.L_24 - .L_23)
.L_23:
        /*002c*/ 	.word	0x00000000
        /*0030*/ 	.short	0x000c
        /*0032*/ 	.short	0x0048
        /*0034*/ 	.byte	0x00, 0xf5, 0x21, 0x00


	//----- nvinfo : EIATTR_KPARAM_INFO
	.align		4
.L_24:
        /*0038*/ 	.byte	0x04, 0x17
        /*003a*/ 	.short	(.L_26 - .L_25)
.L_25:
        /*003c*/ 	.word	0x00000000
        /*0040*/ 	.short	0x000b
        /*0042*/ 	.short	0x0040
        /*0044*/ 	.byte	0x00, 0xf0, 0x11, 0x00


	//----- nvinfo : EIATTR_KPARAM_INFO
	.align		4
.L_26:
        /*0048*/ 	.byte	0x04, 0x17
        /*004a*/ 	.short	(.L_28 - .L_27)
.L_27:
        /*004c*/ 	.word	0x00000000
        /*0050*/ 	.short	0x000a
        /*0052*/ 	.short	0x003c
        /*0054*/ 	.byte	0x00, 0xf0, 0x11, 0x00


	//----- nvinfo : EIATTR_KPARAM_INFO
	.align		4
.L_28:
        /*0058*/ 	.byte	0x04, 0x17
        /*005a*/ 	.short	(.L_30 - .L_29)
.L_29:
        /*005c*/ 	.word	0x00000000
        /*0060*/ 	.short	0x0009
        /*0062*/ 	.short	0x0038
        /*0064*/ 	.byte	0x00, 0xf0, 0x11, 0x00


	//----- nvinfo : EIATTR_KPARAM_INFO
	.align		4
.L_30:
        /*0068*/ 	.byte	0x04, 0x17
        /*006a*/ 	.short	(.L_32 - .L_31)
.L_31:
        /*006c*/ 	.word	0x00000000
        /*0070*/ 	.short	0x0008
        /*0072*/ 	.short	0x0030
        /*0074*/ 	.byte	0x00, 0xf0, 0x21, 0x00


	//----- nvinfo : EIATTR_KPARAM_INFO
	.align		4
.L_32:
        /*0078*/ 	.byte	0x04, 0x17
        /*007a*/ 	.short	(.L_34 - .L_33)
.L_33:
        /*007c*/ 	.word	0x00000000
        /*0080*/ 	.short	0x0007
        /*0082*/ 	.short	0x0028
        /*0084*/ 	.byte	0x00, 0xf0, 0x21, 0x00


	//----- nvinfo : EIATTR_KPARAM_INFO
	.align		4
.L_34:
        /*0088*/ 	.byte	0x04, 0x17
        /*008a*/ 	.short	(.L_36 - .L_35)
.L_35:
        /*008c*/ 	.word	0x00000000
        /*0090*/ 	.short	0x0006
        /*0092*/ 	.short	0x0020
        /*0094*/ 	.byte	0x00, 0xf0, 0x21, 0x00


	//----- nvinfo : EIATTR_KPARAM_INFO
	.align		4
.L_36:
        /*0098*/ 	.byte	0x04, 0x17
        /*009a*/ 	.short	(.L_38 - .L_37)
.L_37:
        /*009c*/ 	.word	0x00000000
        /*00a0*/ 	.short	0x0005
        /*00a2*/ 	.short	0x0018
        /*00a4*/ 	.byte	0x00, 0xf0, 0x11, 0x00


	//----- nvinfo : EIATTR_KPARAM_INFO
	.align		4
.L_38:
        /*00a8*/ 	.byte	0x04, 0x17
        /*00aa*/ 	.short	(.L_40 - .L_39)
.L_39:
        /*00ac*/ 	.word	0x00000000
        /*00b0*/ 	.short	0x0004
        /*00b2*/ 	.short	0x0014
        /*00b4*/ 	.byte	0x00, 0xf0, 0x11, 0x00


	//----- nvinfo : EIATTR_KPARAM_INFO
	.align		4
.L_40:
        /*00b8*/ 	.byte	0x04, 0x17
        /*00ba*/ 	.short	(.L_42 - .L_41)
.L_41:
        /*00bc*/ 	.word	0x00000000
        /*00c0*/ 	.short	0x0003
        /*00c2*/ 	.short	0x0010
        /*00c4*/ 	.byte	0x00, 0xf0, 0x11, 0x00


	//----- nvinfo : EIATTR_KPARAM_INFO
	.align		4
.L_42:
        /*00c8*/ 	.byte	0x04, 0x17
        /*00ca*/ 	.short	(.L_44 - .L_43)
.L_43:
        /*00cc*/ 	.word	0x00000000
        /*00d0*/ 	.short	0x0002
        /*00d2*/ 	.short	0x000c
        /*00d4*/ 	.byte	0x00, 0xf0, 0x11, 0x00


	//----- nvinfo : EIATTR_KPARAM_INFO
	.align		4
.L_44:
        /*00d8*/ 	.byte	0x04, 0x17
        /*00da*/ 	.short	(.L_46 - .L_45)
.L_45:
        /*00dc*/ 	.word	0x00000000
        /*00e0*/ 	.short	0x0001
        /*00e2*/ 	.short	0x0008
        /*00e4*/ 	.byte	0x00, 0xf0, 0x11, 0x00


	//----- nvinfo : EIATTR_KPARAM_INFO
	.align		4
.L_46:
        /*00e8*/ 	.byte	0x04, 0x17
        /*00ea*/ 	.short	(.L_48 - .L_47)
.L_47:
        /*00ec*/ 	.word	0x00000000
        /*00f0*/ 	.short	0x0000
        /*00f2*/ 	.short	0x0000
        /*00f4*/ 	.byte	0x00, 0xf5, 0x21, 0x00


	//----- nvinfo : EIATTR_SPARSE_MMA_MASK
	.align		4
.L_48:
        /*00f8*/ 	.byte	0x03, 0x50
        /*00fa*/ 	.short	0x0000


	//----- nvinfo : EIATTR_MAXREG_COUNT
	.align		4
        /*00fc*/ 	.byte	0x03, 0x1b
        /*00fe*/ 	.short	0x00ff


	//----- nvinfo : EIATTR_NUM_BARRIERS
	.align		4
        /*0100*/ 	.byte	0x02, 0x4c
        /*0102*/ 	.byte	0x01
	.zero		1


	//----- nvinfo : EIATTR_MERCURY_ISA_VERSION
	.align		4
        /*0104*/ 	.byte	0x03, 0x5f
        /*0106*/ 	.short	0x0101


	//----- nvinfo : EIATTR_COOP_GROUP_MASK_REGIDS
	.align		4
        /*0108*/ 	.byte	0x04, 0x29
        /*010a*/ 	.short	(.L_50 - .L_49)


	//   ....[0]....
.L_49:
        /*010c*/ 	.word	0xffffffff


	//   ....[1]....
        /*0110*/ 	.word	0xffffffff


	//   ....[2]....
        /*0114*/ 	.word	0xffffffff


	//   ....[3]....
        /*0118*/ 	.word	0xffffffff


	//   ....[4]....
        /*011c*/ 	.word	0xffffffff


	//   ....[5]....
        /*0120*/ 	.word	0xffffffff


	//   ....[6]....
        /*0124*/ 	.word	0xffffffff


	//   ....[7]....
        /*0128*/ 	.word	0xffffffff


	//   ....[8]....
        /*012c*/ 	.word	0xffffffff


	//   ....[9]....
        /*0130*/ 	.word	0xffffffff


	//   ....[10]....
        /*0134*/ 	.word	0xffffffff


	//   ....[11]....
        /*0138*/ 	.word	0xffffffff


	//   ....[12]....
        /*013c*/ 	.word	0xffffffff


	//   ....[13]....
        /*0140*/ 	.word	0xffffffff


	//   ....[14]....
        /*0144*/ 	.word	0xffffffff


	//   ....[15]....
        /*0148*/ 	.word	0xffffffff


	//   ....[16]....
        /*014c*/ 	.word	0xffffffff


	//   ....[17]....
        /*0150*/ 	.word	0xffffffff


	//   ....[18]....
        /*0154*/ 	.word	0xffffffff


	//   ....[19]....
        /*0158*/ 	.word	0xffffffff


	//   ....[20]....
        /*015c*/ 	.word	0x05000010


	//   ....[21]....
        /*0160*/ 	.word	0x05000010


	//   ....[22]....
        /*0164*/ 	.word	0x05000010


	//   ....[23]....
        /*0168*/ 	.word	0x05000010


	//   ....[24]....
        /*016c*/ 	.word	0x05000010


	//   ....[25]....
        /*0170*/ 	.word	0x05000010


	//   ....[26]....
        /*0174*/ 	.word	0x05000010


	//   ....[27]....
        /*0178*/ 	.word	0x05000010


	//   ....[28]....
        /*017c*/ 	.word	0x05000010


	//   ....[29]....
        /*0180*/ 	.word	0x05000010


	//----- nvinfo : EIATTR_COOP_GROUP_INSTR_OFFSETS
	.align		4
.L_50:
        /*0184*/ 	.byte	0x04, 0x28
        /*0186*/ 	.short	(.L_52 - .L_51)


	//   ....[0]....
.L_51:
        /*0188*/ 	.word	0x00000c00


	//   ....[1]....
        /*018c*/ 	.word	0x00000ca0


	//   ....[2]....
        /*0190*/ 	.word	0x00000cd0


	//   ....[3]....
        /*0194*/ 	.word	0x00000cf0


	//   ....[4]....
        /*0198*/ 	.word	0x00000d20


	//   ....[5]....
        /*019c*/ 	.word	0x00000dc0


	//   ....[6]....
        /*01a0*/ 	.word	0x00000de0


	//   ....[7]....
        /*01a4*/ 	.word	0x00000e00


	//   ....[8]....
        /*01a8*/ 	.word	0x00000e20


	//   ....[9]....
        /*01ac*/ 	.word	0x00000e40


	//   ....[10]....
        /*01b0*/ 	.word	0x00004e00


	//   ....[11]....
        /*01b4*/ 	.word	0x00004e50


	//   ....[12]....
        /*01b8*/ 	.word	0x00004e70


	//   ....[13]....
        /*01bc*/ 	.word	0x00004e90


	//   ....[14]....
        /*01c0*/ 	.word	0x00004eb0


	//   ....[15]....
        /*01c4*/ 	.word	0x00004f50


	//   ....[16]....
        /*01c8*/ 	.word	0x00004f70


	//   ....[17]....
        /*01cc*/ 	.word	0x00004f90


	//   ....[18]....
        /*01d0*/ 	.word	0x00004fb0


	//   ....[19]....
        /*01d4*/ 	.word	0x00004fd0


	//   ....[20]....
        /*01d8*/ 	.word	0x00006460


	//   ....[21]....
        /*01dc*/ 	.word	0x000064d0


	//   ....[22]....
        /*01e0*/ 	.word	0x00006540


	//   ....[23]....
        /*01e4*/ 	.word	0x000065b0


	//   ....[24]....
        /*01e8*/ 	.word	0x00006620


	//   ....[25]....
        /*01ec*/ 	.word	0x000066a0


	//   ....[26]....
        /*01f0*/ 	.word	0x00006710


	//   ....[27]....
        /*01f4*/ 	.word	0x00006780


	//   ....[28]....
        /*01f8*/ 	.word	0x000067f0


	//   ....[29]....
        /*01fc*/ 	.word	0x00006860


	//----- nvinfo : EIATTR_VRC_CTA_INIT_COUNT
	.align		4
.L_52:
        /*0200*/ 	.byte	0x02, 0x4a
	.zero		1
	.zero		1


	//----- nvinfo : EIATTR_EXIT_INSTR_OFFSETS
	.align		4
        /*0204*/ 	.byte	0x04, 0x1c
        /*0206*/ 	.short	(.L_54 - .L_53)


	//   ....[0]....
.L_53:
        /*0208*/ 	.word	0x00005e40


	//   ....[1]....
        /*020c*/ 	.word	0x00005ea0


	//   ....[2]....
        /*0210*/ 	.word	0x00006130


	//   ....[3]....
        /*0214*/ 	.word	0x00006260


	//   ....[4]....
        /*0218*/ 	.word	0x00006360


	//   ....[5]....
        /*021c*/ 	.word	0x00006400


	//----- nvinfo : EIATTR_CRS_STACK_SIZE
	.align		4
.L_54:
        /*0220*/ 	.byte	0x04, 0x1e
        /*0222*/ 	.short	(.L_56 - .L_55)
.L_55:
        /*0224*/ 	.word	0x00000000


	//----- nvinfo : EIATTR_CBANK_PARAM_SIZE
	.align		4
.L_56:
        /*0228*/ 	.byte	0x03, 0x19
        /*022a*/ 	.short	0x0060


	//----- nvinfo : EIATTR_PARAM_CBANK
	.align		4
        /*022c*/ 	.byte	0x04, 0x0a
        /*022e*/ 	.short	(.L_58 - .L_57)
	.align		4
.L_57:
        /*0230*/ 	.word	index@(.nv.constant0._Z24simulatedAnnealingKernelPKmiiiiimddiiiPmPiy)
        /*0234*/ 	.short	0x0380
        /*0236*/ 	.short	0x0060


	//----- nvinfo : EIATTR_SW_WAR
	.align		4
.L_58:
        /*0238*/ 	.byte	0x04, 0x36
        /*023a*/ 	.short	(.L_60 - .L_59)
.L_59:
        /*023c*/ 	.word	0x00000008
.L_60:


//--------------------- .nv.callgraph             --------------------------
	.section	.nv.callgraph,"",@"SHT_CUDA_CALLGRAPH"
	.align	4
	.sectionentsize	8
	.align		4
        /*0000*/ 	.word	0x00000000
	.align		4
        /*0004*/ 	.word	0xffffffff
	.align		4
        /*0008*/ 	.word	0x00000000
	.align		4
        /*000c*/ 	.word	0xfffffffe
	.align		4
        /*0010*/ 	.word	0x00000000
	.align		4
        /*0014*/ 	.word	0xfffffffd
	.align		4
        /*0018*/ 	.word	0x00000000
	.align		4
        /*001c*/ 	.word	0xfffffffc


//--------------------- .nv.constant4             --------------------------
	.section	.nv.constant4,"a",@progbits
	.align	8
	.align		8
.nv.constant4:
        /*0000*/ 	.dword	precalc_xorwow_matrix
	.align		8
        /*0008*/ 	.dword	precalc_xorwow_offset_matrix
	.align		8
        /*0010*/ 	.dword	mrg32k3aM1
	.align		8
        /*0018*/ 	.dword	mrg32k3aM2
	.align		8
        /*0020*/ 	.dword	mrg32k3aM1SubSeq
	.align		8
        /*0028*/ 	.dword	mrg32k3aM2SubSeq
	.align		8
        /*0030*/ 	.dword	mrg32k3aM1Seq
	.align		8
        /*0038*/ 	.dword	mrg32k3aM2Seq


//--------------------- .nv.constant3             --------------------------
	.section	.nv.constant3,"a",@progbits
	.align	8
.nv.constant3:
	.type		__cr_lgamma_table,@object
	.size		__cr_lgamma_table,(.L_8 - __cr_lgamma_table)
__cr_lgamma_table:
        /*0000*/ 	.byte	0x00, 0x00, 0x00, 0x00, 0x00, 0x00, 0x00, 0x00, 0x00, 0x00, 0x00, 0x00, 0x00, 0x00, 0x00, 0x00
        /*0010*/ 	.byte	0xef, 0x39, 0xfa, 0xfe, 0x42, 0x2e, 0xe6, 0x3f, 0x02, 0x20, 0x2a, 0xfa, 0x0b, 0xab, 0xfc, 0x3f
        /*0020*/ 	.byte	0xf9, 0x2c, 0x92, 0x7c, 0xa7, 0x6c, 0x09, 0x40, 0xc9, 0x79, 0x44, 0x3c, 0x64, 0x26, 0x13, 0x40
        /*0030*/ 	.byte	0xca, 0x01, 0xcf, 0x3a, 0x27, 0x51, 0x1a, 0x40, 0x30, 0xcc, 0x2d, 0xf3, 0xe1, 0x0c, 0x21, 0x40
        /*0040*/ 	.byte	0x0d, 0xb7, 0xfc, 0x82, 0x8e, 0x35, 0x25, 0x40
.L_8:


//--------------------- .text._Z24simulatedAnnealingKernelPKmiiiiimddiiiPmPiy --------------------------
	.section	.text._Z24simulatedAnnealingKernelPKmiiiiimddiiiPmPiy,"ax",@progbits
	.align	128
        .global         _Z24simulatedAnnealingKernelPKmiiiiimddiiiPmPiy
        .type           _Z24simulatedAnnealingKernelPKmiiiiimddiiiPmPiy,@function
        .size           _Z24simulatedAnnealingKernelPKmiiiiimddiiiPmPiy,(.L_x_213 - _Z24simulatedAnnealingKernelPKmiiiiimddiiiPmPiy)
        .other          _Z24simulatedAnnealingKernelPKmiiiiimddiiiPmPiy,@"STO_CUDA_ENTRY STV_DEFAULT"
_Z24simulatedAnnealingKernelPKmiiiiimddiiiPmPiy:
.text._Z24simulatedAnnealingKernelPKmiiiiimddiiiPmPiy:
[----:B------:R-:W-:Y:S01]  /*0000*/  LDC R1, c[0x0][0x37c] ;  /* 0x0000df00ff017b82 */ /* 0x000fe20000000800 */
[----:B------:R-:W0:Y:S01]  /*0010*/  S2R R7, SR_TID.X ;  /* 0x0000000000077919 */ /* 0x000e220000002100 */
[----:B------:R-:W1:Y:S01]  /*0020*/  LDCU.64 UR4, c[0x0][0x3b0] ;  /* 0x00007600ff0477ac */ /* 0x000e620008000a00 */
[----:B------:R-:W-:Y:S01]  /*0030*/  BSSY.RECONVERGENT B0, `(.L_x_0) ;  /* 0x0000018000007945 */ /* 0x000fe20003800200 */
[----:B-1----:R-:W-:Y:S02]  /*0040*/  IMAD.U32 R12, RZ, RZ, UR4 ;  /* 0x00000004ff0c7e24 */ /* 0x002fe4000f8e00ff */
[----:B------:R-:W-:Y:S01]  /*0050*/  IMAD.U32 R13, RZ, RZ, UR5 ;  /* 0x00000005ff0d7e24 */ /* 0x000fe2000f8e00ff */
[----:B0-----:R-:W-:-:S13]  /*0060*/  ISETP.NE.AND P0, PT, R7, RZ, PT ;  /* 0x000000ff0700720c */ /* 0x001fda0003f05270 */
[----:B------:R-:W-:Y:S05]  /*0070*/  @P0 BRA `(.L_x_1) ;  /* 0x00000000004c0947 */ /* 0x000fea0003800000 */
[----:B------:R-:W0:Y:S08]  /*0080*/  S2UR UR4, SR_CTAID.X ;  /* 0x00000000000479c3 */ /* 0x000e300000002500 */
[----:B------:R-:W0:Y:S08]  /*0090*/  LDC.64 R2, c[0x0][0x3d8] ;  /* 0x0000f600ff027b82 */ /* 0x000e300000000a00 */
[----:B------:R-:W1:Y:S01]  /*00a0*/  S2UR UR5, SR_CgaCtaId ;  /* 0x00000000000579c3 */ /* 0x000e620000008800 */
[----:B0-----:R-:W-:Y:S01]  /*00b0*/  IADD3 R0, P0, PT, R2, UR4, RZ ;  /* 0x0000000402007c10 */ /* 0x001fe2000ff1e0ff */
[----:B------:R-:W-:-:S03]  /*00c0*/  UMOV UR4, 0x400 ;  /* 0x0000040000047882 */ /* 0x000fc60000000000 */
[----:B------:R-:W-:Y:S01]  /*00d0*/  LOP3.LUT R0, R0, 0xaad26b49, RZ, 0x3c, !PT ;  /* 0xaad26b4900007812 */ /* 0x000fe200078e3cff */
[----:B------:R-:W-:Y:S01]  /*00e0*/  IMAD.X R2, RZ, RZ, R3, P0 ;  /* 0x000000ffff027224 */ /* 0x000fe200000e0603 */
[----:B-1----:R-:W-:-:S03]  /*00f0*/  ULEA UR4, UR5, UR4, 0x18 ;  /* 0x0000000405047291 */ /* 0x002fc6000f8ec0ff */
[----:B------:R-:W-:Y:S01]  /*0100*/  IMAD R0, R0, 0x4182bed5, RZ ;  /* 0x4182bed500007824 */ /* 0x000fe200078e02ff */
[----:B------:R-:W-:-:S03]  /*0110*/  LOP3.LUT R2, R2, 0xf7dcefdd, RZ, 0x3c, !PT ;  /* 0xf7dcefdd02027812 */ /* 0x000fc600078e3cff */
[C---:B------:R-:W-:Y:S01]  /*0120*/  VIADD R5, R0.reuse, 0x583f19 ;  /* 0x00583f1900057836 */ /* 0x040fe20000000000 */
[----:B------:R-:W-:Y:S01]  /*0130*/  LOP3.LUT R10, R0, 0x159a55e5, RZ, 0x3c, !PT ;  /* 0x159a55e5000a7812 */ /* 0x000fe200078e3cff */
[----:B------:R-:W-:Y:S02]  /*0140*/  IMAD R3, R2, -0x658354e5, RZ ;  /* 0x9a7cab1b02037824 */ /* 0x000fe400078e02ff */
[C---:B------:R-:W-:Y:S02]  /*0150*/  VIADD R9, R0.reuse, 0x75bcd15 ;  /* 0x075bcd1500097836 */ /* 0x040fe40000000000 */
[C---:B------:R-:W-:Y:S01]  /*0160*/  VIADD R11, R3.reuse, 0x1f123bb5 ;  /* 0x1f123bb5030b7836 */ /* 0x040fe20000000000 */
[----:B------:R-:W-:Y:S02]  /*0170*/  IADD3 R8, PT, PT, R0, 0x64f0c9, R3 ;  /* 0x0064f0c900087810 */ /* 0x000fe40007ffe003 */
[----:B------:R-:W-:-:S03]  /*0180*/  LOP3.LUT R4, R3, 0x5491333, RZ, 0x3c, !PT ;  /* 0x0549133303047812 */ /* 0x000fc600078e3cff */
[----:B------:R0:W-:Y:S04]  /*0190*/  STS.128 [UR4+0x4af0], R8 ;  /* 0x004af008ff007988 */ /* 0x0001e80008000c04 */
[----:B------:R0:W-:Y:S02]  /*01a0*/  STS.64 [UR4+0x4b00], R4 ;  /* 0x004b0004ff007988 */ /* 0x0001e40008000a04 */
.L_x_1:
[----:B------:R-:W-:Y:S05]  /*01b0*/  BSYNC.RECONVERGENT B0 ;  /* 0x0000000000007941 */ /* 0x000fea0003800200 */
.L_x_0:
[----:B------:R-:W1:Y:S01]  /*01c0*/  LDCU UR4, c[0x0][0x398] ;  /* 0x00007300ff0477ac */ /* 0x000e620008000800 */
[----:B------:R-:W-:Y:S01]  /*01d0*/  BSSY.RECONVERGENT B0, `(.L_x_2) ;  /* 0x000004e000007945 */ /* 0x000fe20003800200 */
[----:B------:R-:W-:Y:S01]  /*01e0*/  BAR.SYNC.DEFER_BLOCKING 0x0 ;  /* 0x0000000000007b1d */ /* 0x000fe20000010000 */
[----:B-1----:R-:W-:-:S13]  /*01f0*/  ISETP.GE.AND P0, PT, R7, UR4, PT ;  /* 0x0000000407007c0c */ /* 0x002fda000bf06270 */
[----:B------:R-:W-:Y:S05]  /*0200*/  @P0 BRA `(.L_x_3) ;  /* 0x0000000400280947 */ /* 0x000fea0003800000 */
[----:B------:R-:W1:Y:S01]  /*0210*/  LDCU UR4, c[0x0][0x38c] ;  /* 0x00007180ff0477ac */ /* 0x000e620008000800 */
[----:B------:R-:W-:Y:S02]  /*0220*/  IMAD.MOV.U32 R0, RZ, RZ, RZ ;  /* 0x000000ffff007224 */ /* 0x000fe400078e00ff */
[----:B------:R-:W-:Y:S01]  /*0230*/  IMAD.MOV.U32 R15, RZ, RZ, RZ ;  /* 0x000000ffff0f7224 */ /* 0x000fe200078e00ff */
[----:B------:R-:W1:Y:S02]  /*0240*/  LDCU UR5, c[0x0][0x390] ;  /* 0x00007200ff0577ac */ /* 0x000e640008000800 */
[----:B-1----:R-:W-:-:S04]  /*0250*/  UISETP.LT.AND UP0, UPT, UR4, UR5, UPT ;  /* 0x000000050400728c */ /* 0x002fc8000bf01270 */
[----:B------:R-:W-:-:S04]  /*0260*/  USEL UR4, UR4, UR5, UP0 ;  /* 0x0000000504047287 */ /* 0x000fc80008000000 */
[----:B------:R-:W-:-:S09]  /*0270*/  UISETP.GE.AND UP0, UPT, UR4, 0x1, UPT ;  /* 0x000000010400788c */ /* 0x000fd2000bf06270 */
[----:B------:R-:W-:Y:S05]  /*0280*/  BRA.U !UP0, `(.L_x_4) ;  /* 0x0000000108ec7547 */ /* 0x000fea000b800000 */
[----:B------:R-:W1:Y:S01]  /*0290*/  S2UR UR5, SR_CgaCtaId ;  /* 0x00000000000579c3 */ /* 0x000e620000008800 */
[----:B------:R-:W-:Y:S01]  /*02a0*/  UMOV UR4, 0x400 ;  /* 0x0000040000047882 */ /* 0x000fe20000000000 */
[----:B------:R-:W-:Y:S02]  /*02b0*/  IMAD.MOV.U32 R0, RZ, RZ, RZ ;  /* 0x000000ffff007224 */ /* 0x000fe400078e00ff */
[----:B------:R-:W-:Y:S02]  /*02c0*/  IMAD.MOV.U32 R15, RZ, RZ, RZ ;  /* 0x000000ffff0f7224 */ /* 0x000fe400078e00ff */
[----:B------:R-:W-:Y:S02]  /*02d0*/  IMAD.MOV.U32 R6, RZ, RZ, RZ ;  /* 0x000000ffff067224 */ /* 0x000fe400078e00ff */
[----:B------:R-:W2:Y:S08]  /*02e0*/  LDC R14, c[0x0][0x390] ;  /* 0x0000e400ff0e7b82 */ /* 0x000eb00000000800 */
[----:B------:R-:W3:Y:S01]  /*02f0*/  LDC R17, c[0x0][0x38c] ;  /* 0x0000e300ff117b82 */ /* 0x000ee20000000800 */
[----:B-1----:R-:W-:-:S09]  /*0300*/  ULEA UR4, UR5, UR4, 0x18 ;  /* 0x0000000405047291 */ /* 0x002fd2000f8ec0ff */
[----:B------:R-:W1:Y:S04]  /*0310*/  LDS.64 R2, [UR4+0x4b00] ;  /* 0x004b0004ff027984 */ /* 0x000e680008000a00 */
[----:B0-----:R-:W0:Y:S02]  /*0320*/  LDS.128 R8, [UR4+0x4af0] ;  /* 0x004af004ff087984 */ /* 0x001e240008000c00 */
.L_x_5:
[----:B---3--:R-:W-:Y:S01]  /*0330*/  IMAD.IADD R21, R17, 0x1, -R6 ;  /* 0x0000000111157824 */ /* 0x008fe200078e0a06 */
[----:B0-----:R-:W-:Y:S01]  /*0340*/  SHF.R.U32.HI R4, RZ, 0x2, R9 ;  /* 0x00000002ff047819 */ /* 0x001fe20000011609 */
[----:B------:R-:W-:Y:S02]  /*0350*/  VIADD R8, R8, 0x587c5 ;  /* 0x000587c508087836 */ /* 0x000fe40000000000 */
[----:B------:R-:W0:Y:S01]  /*0360*/  I2F.U32.RP R18, R21 ;  /* 0x0000001500127306 */ /* 0x000e220000209000 */
[----:B------:R-:W-:Y:S01]  /*0370*/  LOP3.LUT R4, R4, R9, RZ, 0x3c, !PT ;  /* 0x0000000904047212 */ /* 0x000fe200078e3cff */
[----:B-1----:R-:W-:Y:S01]  /*0380*/  IMAD.SHL.U32 R9, R3, 0x10, RZ ;  /* 0x0000001003097824 */ /* 0x002fe200078e00ff */
[----:B------:R-:W-:Y:S01]  /*0390*/  ISETP.NE.U32.AND P1, PT, R21, RZ, PT ;  /* 0x000000ff1500720c */ /* 0x000fe20003f25070 */
[----:B------:R-:W-:Y:S02]  /*03a0*/  IMAD.MOV R19, RZ, RZ, -R21 ;  /* 0x000000ffff137224 */ /* 0x000fe400078e0a15 */
[----:B------:R-:W-:-:S05]  /*03b0*/  IMAD.SHL.U32 R16, R4, 0x2, RZ ;  /* 0x0000000204107824 */ /* 0x000fca00078e00ff */
[----:B------:R-:W-:Y:S01]  /*03c0*/  LOP3.LUT R16, R4, R16, R9, 0x96, !PT ;  /* 0x0000001004107212 */ /* 0x000fe200078e9609 */
[----:B------:R-:W-:Y:S01]  /*03d0*/  IMAD.MOV.U32 R4, RZ, RZ, RZ ;  /* 0x000000ffff047224 */ /* 0x000fe200078e00ff */
[----:B0-----:R-:W0:Y:S02]  /*03e0*/  MUFU.RCP R18, R18 ;  /* 0x0000001200127308 */ /* 0x001e240000001000 */
[----:B0-----:R-:W-:-:S06]  /*03f0*/  VIADD R5, R18, 0xffffffe ;  /* 0x0ffffffe12057836 */ /* 0x001fcc0000000000 */
[----:B------:R-:W0:Y:S02]  /*0400*/  F2I.FTZ.U32.TRUNC.NTZ R5, R5 ;  /* 0x0000000500057305 */ /* 0x000e24000021f000 */
[----:B0-----:R-:W-:Y:S01]  /*0410*/  IMAD R9, R19, R5, RZ ;  /* 0x0000000513097224 */ /* 0x001fe200078e02ff */
[----:B------:R-:W-:-:S03]  /*0420*/  LOP3.LUT R19, R16, R3, RZ, 0x3c, !PT ;  /* 0x0000000310137212 */ /* 0x000fc600078e3cff */
[----:B------:R-:W-:-:S04]  /*0430*/  IMAD.HI.U32 R5, R5, R9, R4 ;  /* 0x0000000905057227 */ /* 0x000fc800078e0004 */
[----:B------:R-:W-:-:S04]  /*0440*/  IMAD.IADD R4, R19, 0x1, R8 ;  /* 0x0000000113047824 */ /* 0x000fc800078e0208 */
[----:B------:R-:W-:-:S04]  /*0450*/  IMAD.HI.U32 R5, R5, R4, RZ ;  /* 0x0000000405057227 */ /* 0x000fc800078e00ff */
[----:B------:R-:W-:-:S04]  /*0460*/  IMAD.MOV R5, RZ, RZ, -R5 ;  /* 0x000000ffff057224 */ /* 0x000fc800078e0a05 */
[----:B------:R-:W-:-:S05]  /*0470*/  IMAD R4, R21, R5, R4 ;  /* 0x0000000515047224 */ /* 0x000fca00078e0204 */
[----:B------:R-:W-:-:S13]  /*0480*/  ISETP.GE.U32.AND P0, PT, R4, R21, PT ;  /* 0x000000150400720c */ /* 0x000fda0003f06070 */
[----:B------:R-:W-:-:S05]  /*0490*/  @P0 IMAD.IADD R4, R4, 0x1, -R21 ;  /* 0x0000000104040824 */ /* 0x000fca00078e0a15 */
[----:B------:R-:W-:-:S13]  /*04a0*/  ISETP.GE.U32.AND P0, PT, R4, R21, PT ;  /* 0x000000150400720c */ /* 0x000fda0003f06070 */
[----:B------:R-:W-:Y:S01]  /*04b0*/  @P0 IMAD.IADD R4, R4, 0x1, -R21 ;  /* 0x0000000104040824 */ /* 0x000fe200078e0a15 */
[----:B------:R-:W-:-:S04]  /*04c0*/  @!P1 LOP3.LUT R4, RZ, R21, RZ, 0x33, !PT ;  /* 0x00000015ff049212 */ /* 0x000fc800078e33ff */
[----:B--2---:R-:W-:-:S13]  /*04d0*/  ISETP.GE.U32.AND P0, PT, R4, R14, PT ;  /* 0x0000000e0400720c */ /* 0x004fda0003f06070 */
[----:B------:R-:W-:Y:S02]  /*04e0*/  @!P0 IMAD.MOV.U32 R9, RZ, RZ, 0x1 ;  /* 0x00000001ff098424 */ /* 0x000fe400078e00ff */
[----:B------:R-:W-:-:S03]  /*04f0*/  @!P0 VIADD R14, R14, 0xffffffff ;  /* 0xffffffff0e0e8836 */ /* 0x000fc60000000000 */
[CC--:B------:R-:W-:Y:S02]  /*0500*/  @!P0 SHF.L.U32 R5, R9.reuse, R6.reuse, RZ ;  /* 0x0000000609058219 */ /* 0x0c0fe400000006ff */
[----:B------:R-:W-:Y:S01]  /*0510*/  @!P0 SHF.L.U64.HI R4, R9, R6, RZ ;  /* 0x0000000609048219 */ /* 0x000fe200000102ff */
[----:B------:R-:W-:Y:S01]  /*0520*/  VIADD R6, R6, 0x1 ;  /* 0x0000000106067836 */ /* 0x000fe20000000000 */
[----:B------:R-:W-:Y:S01]  /*0530*/  ISETP.NE.AND P2, PT, R14, RZ, PT ;  /* 0x000000ff0e00720c */ /* 0x000fe20003f45270 */
[----:B------:R-:W-:Y:S01]  /*0540*/  IMAD.MOV.U32 R9, RZ, RZ, R10 ;  /* 0x000000ffff097224 */ /* 0x000fe200078e000a */
[----:B------:R-:W-:Y:S01]  /*0550*/  @!P0 LOP3.LUT R0, R5, R0, RZ, 0xfc, !PT ;  /* 0x0000000005008212 */ /* 0x000fe200078efcff */
[----:B------:R-:W-:Y:S01]  /*0560*/  IMAD.MOV.U32 R10, RZ, RZ, R11 ;  /* 0x000000ffff0a7224 */ /* 0x000fe200078e000b */
[----:B------:R-:W-:Y:S02]  /*0570*/  ISETP.GE.AND P1, PT, R6, R17, PT ;  /* 0x000000110600720c */ /* 0x000fe40003f26270 */
[----:B------:R-:W-:Y:S01]  /*0580*/  MOV R11, R2 ;  /* 0x00000002000b7202 */ /* 0x000fe20000000f00 */
[----:B------:R-:W-:Y:S01]  /*0590*/  IMAD.MOV.U32 R2, RZ, RZ, R3 ;  /* 0x000000ffff027224 */ /* 0x000fe200078e0003 */
[----:B------:R-:W-:Y:S01]  /*05a0*/  @!P0 LOP3.LUT R15, R4, R15, RZ, 0xfc, !PT ;  /* 0x0000000f040f8212 */ /* 0x000fe200078efcff */
[----:B------:R-:W-:-:S08]  /*05b0*/  IMAD.MOV.U32 R3, RZ, RZ, R19 ;  /* 0x000000ffff037224 */ /* 0x000fd000078e0013 */
[----:B------:R-:W-:Y:S05]  /*05c0*/  @!P1 BRA P2, `(.L_x_5) ;  /* 0xfffffffc00589947 */ /* 0x000fea000103ffff */
[----:B------:R-:W0:Y:S01]  /*05d0*/  S2UR UR5, SR_CgaCtaId ;  /* 0x00000000000579c3 */ /* 0x000e220000008800 */
[----:B------:R-:W-:Y:S02]  /*05e0*/  UMOV UR4, 0x400 ;  /* 0x0000040000047882 */ /* 0x000fe40000000000 */
[----:B0-----:R-:W-:-:S09]  /*05f0*/  ULEA UR4, UR5, UR4, 0x18 ;  /* 0x0000000405047291 */ /* 0x001fd2000f8ec0ff */
[----:B------:R1:W-:Y:S04]  /*0600*/  STS.64 [UR4+0x4af8], R10 ;  /* 0x004af80aff007988 */ /* 0x0003e80008000a04 */
[----:B------:R1:W-:Y:S04]  /*0610*/  STS.64 [UR4+0x4b00], R2 ;  /* 0x004b0002ff007988 */ /* 0x0003e80008000a04 */
[----:B------:R1:W-:Y:S04]  /*0620*/  STS [UR4+0x4af4], R9 ;  /* 0x004af409ff007988 */ /* 0x0003e80008000804 */
[----:B------:R1:W-:Y:S02]  /*0630*/  STS [UR4+0x4af0], R8 ;  /* 0x004af008ff007988 */ /* 0x0003e40008000804 */
.L_x_4:
[----:B------:R-:W2:Y:S01]  /*0640*/  S2UR UR5, SR_CgaCtaId ;  /* 0x00000000000579c3 */ /* 0x000ea20000008800 */
[----:B------:R-:W-:Y:S01]  /*0650*/  UMOV UR4, 0x400 ;  /* 0x0000040000047882 */ /* 0x000fe20000000000 */
[----:B------:R-:W-:Y:S01]  /*0660*/  IMAD.MOV.U32 R14, RZ, RZ, R0 ;  /* 0x000000ffff0e7224 */ /* 0x000fe200078e0000 */
[----:B------:R-:W-:-:S04]  /*0670*/  UIADD3 UR4, UPT, UPT, UR4, 0x80, URZ ;  /* 0x0000008004047890 */ /* 0x000fc8000fffe0ff */
[----:B--2---:R-:W-:-:S06]  /*0680*/  ULEA UR4, UR5, UR4, 0x18 ;  /* 0x0000000405047291 */ /* 0x004fcc000f8ec0ff */
[----:B-1----:R-:W-:-:S05]  /*0690*/  LEA R3, R7, UR4, 0x3 ;  /* 0x0000000407037c11 */ /* 0x002fca000f8e18ff */
[----:B------:R1:W-:Y:S02]  /*06a0*/  STS.64 [R3], R14 ;  /* 0x0000000e03007388 */ /* 0x0003e40000000a00 */
.L_x_3:
[----:B------:R-:W-:Y:S05]  /*06b0*/  BSYNC.RECONVERGENT B0 ;  /* 0x0000000000007941 */ /* 0x000fea0003800200 */
.L_x_2:
[----:B------:R-:W2:Y:S01]  /*06c0*/  LDCU UR4, c[0x0][0x388] ;  /* 0x00007100ff0477ac */ /* 0x000ea20008000800 */
[----:B------:R-:W-:Y:S01]  /*06d0*/  BSSY.RECONVERGENT B0, `(.L_x_6) ;  /* 0x000003c000007945 */ /* 0x000fe20003800200 */
[----:B------:R-:W3:Y:S01]  /*06e0*/  LDCU.64 UR10, c[0x0][0x358] ;  /* 0x00006b00ff0a77ac */ /* 0x000ee20008000a00 */
[----:B------:R-:W4:Y:S01]  /*06f0*/  LDCU UR6, c[0x0][0x398] ;  /* 0x00007300ff0677ac */ /* 0x000f220008000800 */
[----:B--2---:R-:W-:Y:S01]  /*0700*/  IMAD.U32 R6, RZ, RZ, UR4 ;  /* 0x00000004ff067e24 */ /* 0x004fe2000f8e00ff */
[----:B------:R-:W-:Y:S04]  /*0710*/  BAR.SYNC.DEFER_BLOCKING 0x0 ;  /* 0x0000000000007b1d */ /* 0x000fe80000010000 */
[----:B------:R-:W-:-:S13]  /*0720*/  ISETP.GE.AND P0, PT, R7, R6, PT ;  /* 0x000000060700720c */ /* 0x000fda0003f06270 */
[----:B---34-:R-:W-:Y:S05]  /*0730*/  @P0 BRA `(.L_x_7) ;  /* 0x0000000000d40947 */ /* 0x018fea0003800000 */
[----:B------:R-:W2:Y:S01]  /*0740*/  LDCU UR4, c[0x0][0x398] ;  /* 0x00007300ff0477ac */ /* 0x000ea20008000800 */
[----:B0-----:R-:W0:Y:S01]  /*0750*/  LDC R8, c[0x0][0x360] ;  /* 0x0000d800ff087b82 */ /* 0x001e220000000800 */
[----:B--2---:R-:W-:-:S09]  /*0760*/  UISETP.GT.AND UP0, UPT, UR4, URZ, UPT ;  /* 0x000000ff0400728c */ /* 0x004fd2000bf04270 */
[----:B------:R-:W-:Y:S05]  /*0770*/  BRA.U UP0, `(.L_x_8) ;  /* 0x0000000100347547 */ /* 0x000fea000b800000 */
[----:B-1----:R-:W1:Y:S01]  /*0780*/  S2R R3, SR_CgaCtaId ;  /* 0x0000000000037919 */ /* 0x002e620000008800 */
[----:B------:R-:W-:Y:S01]  /*0790*/  MOV R2, 0x400 ;  /* 0x0000040000027802 */ /* 0x000fe20000000f00 */
[----:B------:R-:W-:Y:S01]  /*07a0*/  BSSY.RECONVERGENT B1, `(.L_x_9) ;  /* 0x0000009000017945 */ /* 0x000fe20003800200 */
[----:B------:R-:W-:-:S03]  /*07b0*/  IMAD.MOV.U32 R0, RZ, RZ, R7 ;  /* 0x000000ffff007224 */ /* 0x000fc600078e0007 */
[----:B------:R-:W-:-:S05]  /*07c0*/  VIADD R2, R2, 0x480 ;  /* 0x0000048002027836 */ /* 0x000fca0000000000 */
[----:B-1----:R-:W-:-:S07]  /*07d0*/  LEA R3, R3, R2, 0x18 ;  /* 0x0000000203037211 */ /* 0x002fce00078ec0ff */
.L_x_10:
[--C-:B------:R-:W-:Y:S02]  /*07e0*/  IMAD.IADD R2, R3, 0x1, R0.reuse ;  /* 0x0000000103027824 */ /* 0x100fe400078e0200 */
[----:B0-----:R-:W-:-:S03]  /*07f0*/  IMAD.IADD R0, R8, 0x1, R0 ;  /* 0x0000000108007824 */ /* 0x001fc600078e0200 */
[----:B------:R1:W-:Y:S02]  /*0800*/  STS.U8 [R2], RZ ;  /* 0x000000ff02007388 */ /* 0x0003e40000000000 */
[----:B------:R-:W-:-:S13]  /*0810*/  ISETP.GE.AND P0, PT, R0, R6, PT ;  /* 0x000000060000720c */ /* 0x000fda0003f06270 */
[----:B-1----:R-:W-:Y:S05]  /*0820*/  @!P0 BRA `(.L_x_10) ;  /* 0xfffffffc00ec8947 */ /* 0x002fea000383ffff */
[----:B------:R-:W-:Y:S05]  /*0830*/  BSYNC.RECONVERGENT B1 ;  /* 0x0000000000017941 */ /* 0x000fea0003800200 */
.L_x_9:
[----:B------:R-:W-:Y:S05]  /*0840*/  BRA `(.L_x_7) ;  /* 0x0000000000907947 */ /* 0x000fea0003800000 */
.L_x_8:
[----:B-1----:R-:W1:Y:S01]  /*0850*/  S2R R3, SR_CgaCtaId ;  /* 0x0000000000037919 */ /* 0x002e620000008800 */
[----:B------:R-:W-:Y:S01]  /*0860*/  MOV R0, 0x400 ;  /* 0x0000040000007802 */ /* 0x000fe20000000f00 */
[----:B------:R-:W-:-:S04]  /*0870*/  IMAD.MOV.U32 R9, RZ, RZ, R7 ;  /* 0x000000ffff097224 */ /* 0x000fc800078e0007 */
[----:B------:R-:W-:-:S05]  /*0880*/  VIADD R0, R0, 0x80 ;  /* 0x0000008000007836 */ /* 0x000fca0000000000 */
[----:B-1----:R-:W-:-:S07]  /*0890*/  LEA R11, R3, R0, 0x18 ;  /* 0x00000000030b7211 */ /* 0x002fce00078ec0ff */
.L_x_14:
[----:B------:R-:W1:Y:S08]  /*08a0*/  LDC.64 R2, c[0x0][0x380] ;  /* 0x0000e000ff027b82 */ /* 0x000e700000000a00 */
[----:B------:R-:W2:Y:S01]  /*08b0*/  LDC R14, c[0x0][0x394] ;  /* 0x0000e500ff0e7b82 */ /* 0x000ea20000000800 */
[----:B-1----:R-:W-:-:S05]  /*08c0*/  IMAD.WIDE R2, R9, 0x8, R2 ;  /* 0x0000000809027825 */ /* 0x002fca00078e0202 */
[----:B------:R1:W5:Y:S01]  /*08d0*/  LDG.E.64.CONSTANT R4, desc[UR10][R2.64] ;  /* 0x0000000a02047981 */ /* 0x000362000c1e9b00 */
[----:B------:R-:W-:Y:S01]  /*08e0*/  BSSY.RECONVERGENT B1, `(.L_x_11) ;  /* 0x0000010000017945 */ /* 0x000fe20003800200 */
[----:B------:R-:W-:-:S07]  /*08f0*/  IMAD.MOV.U32 R0, RZ, RZ, RZ ;  /* 0x000000ffff007224 */ /* 0x000fce00078e00ff */
.L_x_13:
[----:B-1----:R-:W-:-:S06]  /*0900*/  IMAD R2, R0, 0x8, R11 ;  /* 0x0000000800027824 */ /* 0x002fcc00078e020b */
[----:B------:R-:W1:Y:S02]  /*0910*/  LDS.64 R2, [R2] ;  /* 0x0000000002027984 */ /* 0x000e640000000a00 */
[----:B-1---5:R-:W-:Y:S02]  /*0920*/  LOP3.LUT R6, R2, R4, RZ, 0xc0, !PT ;  /* 0x0000000402067212 */ /* 0x022fe400078ec0ff */
[----:B------:R-:W-:-:S04]  /*0930*/  LOP3.LUT R10, R3, R5, RZ, 0xc0, !PT ;  /* 0x00000005030a7212 */ /* 0x000fc800078ec0ff */
[----:B------:R-:W-:Y:S08]  /*0940*/  POPC R6, R6 ;  /* 0x0000000600067309 */ /* 0x000ff00000000000 */
[----:B------:R-:W1:Y:S02]  /*0950*/  POPC R3, R10 ;  /* 0x0000000a00037309 */ /* 0x000e640000000000 */
[----:B-1----:R-:W-:-:S05]  /*0960*/  IMAD.IADD R3, R6, 0x1, R3 ;  /* 0x0000000106037824 */ /* 0x002fca00078e0203 */
[----:B--2---:R-:W-:Y:S01]  /*0970*/  ISETP.GE.AND P0, PT, R3, R14, PT ;  /* 0x0000000e0300720c */ /* 0x004fe20003f06270 */
[----:B------:R-:W-:-:S12]  /*0980*/  IMAD.MOV.U32 R3, RZ, RZ, 0x1 ;  /* 0x00000001ff037424 */ /* 0x000fd800078e00ff */
[----:B------:R-:W-:Y:S05]  /*0990*/  @P0 BRA `(.L_x_12) ;  /* 0x0000000000100947 */ /* 0x000fea0003800000 */
[----:B------:R-:W-:-:S05]  /*09a0*/  VIADD R0, R0, 0x1 ;  /* 0x0000000100007836 */ /* 0x000fca0000000000 */
[----:B------:R-:W-:-:S13]  /*09b0*/  ISETP.NE.AND P0, PT, R0, UR6, PT ;  /* 0x0000000600007c0c */ /* 0x000fda000bf05270 */
[----:B------:R-:W-:Y:S05]  /*09c0*/  @P0 BRA `(.L_x_13) ;  /* 0xfffffffc00cc0947 */ /* 0x000fea000383ffff */
[----:B------:R-:W-:-:S07]  /*09d0*/  PRMT R3, RZ, 0x7610, R3 ;  /* 0x00007610ff037816 */ /* 0x000fce0000000003 */
.L_x_12:
[----:B------:R-:W-:Y:S05]  /*09e0*/  BSYNC.RECONVERGENT B1 ;  /* 0x0000000000017941 */ /* 0x000fea0003800200 */
.L_x_11:
[----:B------:R-:W1:Y:S01]  /*09f0*/  S2UR UR5, SR_CgaCtaId ;  /* 0x00000000000579c3 */ /* 0x000e620000008800 */
[----:B------:R-:W2:Y:S01]  /*0a00*/  LDCU UR7, c[0x0][0x388] ;  /* 0x00007100ff0777ac */ /* 0x000ea20008000800 */
[----:B------:R-:W-:Y:S02]  /*0a10*/  UMOV UR4, 0x400 ;  /* 0x0000040000047882 */ /* 0x000fe40000000000 */
[----:B------:R-:W-:Y:S01]  /*0a20*/  UIADD3 UR4, UPT, UPT, UR4, 0x480, URZ ;  /* 0x0000048004047890 */ /* 0x000fe2000fffe0ff */
[----:B--2---:R-:W-:-:S03]  /*0a30*/  IMAD.U32 R6, RZ, RZ, UR7 ;  /* 0x00000007ff067e24 */ /* 0x004fc6000f8e00ff */
[----:B-1----:R-:W-:-:S09]  /*0a40*/  ULEA UR4, UR5, UR4, 0x18 ;  /* 0x0000000405047291 */ /* 0x002fd2000f8ec0ff */
[----:B------:R0:W-:Y:S02]  /*0a50*/  STS.U8 [R9+UR4], R3 ;  /* 0x0000000309007988 */ /* 0x0001e40008000004 */
[----:B0-----:R-:W-:-:S05]  /*0a60*/  IMAD.IADD R9, R8, 0x1, R9 ;  /* 0x0000000108097824 */ /* 0x001fca00078e0209 */
[----:B------:R-:W-:-:S13]  /*0a70*/  ISETP.GE.AND P0, PT, R9, R6, PT ;  /* 0x000000060900720c */ /* 0x000fda0003f06270 */
[----:B------:R-:W-:Y:S05]  /*0a80*/  @!P0 BRA `(.L_x_14) ;  /* 0xfffffffc00848947 */ /* 0x000fea000383ffff */
.L_x_7:
[----:B------:R-:W-:Y:S05]  /*0a90*/  BSYNC.RECONVERGENT B0 ;  /* 0x0000000000007941 */ /* 0x000fea0003800200 */
.L_x_6:
[----:B------:R-:W-:Y:S01]  /*0aa0*/  BAR.SYNC.DEFER_BLOCKING 0x0 ;  /* 0x0000000000007b1d */ /* 0x000fe20000010000 */
[----:B------:R-:W-:Y:S01]  /*0ab0*/  ISETP.GE.AND P0, PT, R7, R6, PT ;  /* 0x000000060700720c */ /* 0x000fe20003f06270 */
[----:B------:R-:W-:-:S04]  /*0ac0*/  IMAD.MOV.U32 R0, RZ, RZ, RZ ;  /* 0x000000ffff007224 */ /* 0x000fc800078e00ff */
[----:B------:R-:W-:Y:S08]  /*0ad0*/  BSSY.RECONVERGENT B0, `(.L_x_15) ;  /* 0x0000012000007945 */ /* 0x000ff00003800200 */
[----:B------:R-:W-:Y:S05]  /*0ae0*/  @P0 BRA `(.L_x_16) ;  /* 0x0000000000400947 */ /* 0x000fea0003800000 */
[----:B-1----:R-:W1:Y:S01]  /*0af0*/  S2R R3, SR_CgaCtaId ;  /* 0x0000000000037919 */ /* 0x002e620000008800 */
[----:B0-----:R-:W0:Y:S01]  /*0b00*/  LDC R5, c[0x0][0x360] ;  /* 0x0000d800ff057b82 */ /* 0x001e220000000800 */
[----:B------:R-:W-:-:S05]  /*0b10*/  MOV R0, 0x400 ;  /* 0x0000040000007802 */ /* 0x000fca0000000f00 */
[----:B------:R-:W-:Y:S02]  /*0b20*/  VIADD R2, R0, 0x480 ;  /* 0x0000048000027836 */ /* 0x000fe40000000000 */
[----:B------:R-:W-:-:S03]  /*0b30*/  IMAD.MOV.U32 R0, RZ, RZ, RZ ;  /* 0x000000ffff007224 */ /* 0x000fc600078e00ff */
[----:B-1----:R-:W-:Y:S01]  /*0b40*/  LEA R9, R3, R2, 0x18 ;  /* 0x0000000203097211 */ /* 0x002fe200078ec0ff */
[----:B------:R-:W-:-:S07]  /*0b50*/  IMAD.MOV.U32 R2, RZ, RZ, R7 ;  /* 0x000000ffff027224 */ /* 0x000fce00078e0007 */
.L_x_17:
[--C-:B------:R-:W-:Y:S02]  /*0b60*/  IMAD.IADD R3, R9, 0x1, R2.reuse ;  /* 0x0000000109037824 */ /* 0x100fe400078e0202 */
[----:B0-----:R-:W-:Y:S02]  /*0b70*/  IMAD.IADD R2, R5, 0x1, R2 ;  /* 0x0000000105027824 */ /* 0x001fe400078e0202 */
[----:B------:R-:W-:Y:S02]  /*0b80*/  VIADD R4, R0, 0x1 ;  /* 0x0000000100047836 */ /* 0x000fe40000000000 */
[----:B------:R-:W0:Y:S01]  /*0b90*/  LDS.U8 R3, [R3] ;  /* 0x0000000003037984 */ /* 0x000e220000000000 */
[----:B------:R-:W-:Y:S02]  /*0ba0*/  ISETP.GE.AND P1, PT, R2, R6, PT ;  /* 0x000000060200720c */ /* 0x000fe40003f26270 */
[----:B0-----:R-:W-:-:S13]  /*0bb0*/  ISETP.NE.AND P0, PT, R3, RZ, PT ;  /* 0x000000ff0300720c */ /* 0x001fda0003f05270 */
[----:B------:R-:W-:-:S04]  /*0bc0*/  @P0 IMAD.MOV R4, RZ, RZ, R0 ;  /* 0x000000ffff040224 */ /* 0x000fc800078e0200 */
[----:B------:R-:W-:Y:S01]  /*0bd0*/  IMAD.MOV.U32 R0, RZ, RZ, R4 ;  /* 0x000000ffff007224 */ /* 0x000fe200078e0004 */
[----:B------:R-:W-:Y:S06]  /*0be0*/  @!P1 BRA `(.L_x_17) ;  /* 0xfffffffc00dc9947 */ /* 0x000fec000383ffff */
.L_x_16:
[----:B------:R-:W-:Y:S05]  /*0bf0*/  BSYNC.RECONVERGENT B0 ;  /* 0x0000000000007941 */ /* 0x000fea0003800200 */
.L_x_15:
[----:B-1----:R-:W1:Y:S01]  /*0c00*/  SHFL.DOWN PT, R3, R0, 0x10, 0x1f ;  /* 0x0a001f0000037f89 */ /* 0x002e6200000e0000 */
[----:B------:R-:W2:Y:S01]  /*0c10*/  S2UR UR5, SR_CgaCtaId ;  /* 0x00000000000579c3 */ /* 0x000ea20000008800 */
[----:B------:R-:W-:Y:S01]  /*0c20*/  UMOV UR4, 0x400 ;  /* 0x0000040000047882 */ /* 0x000fe20000000000 */
[----:B------:R-:W-:Y:S01]  /*0c30*/  LOP3.LUT P0, R6, R7, 0x1f, RZ, 0xc0, !PT ;  /* 0x0000001f07067812 */ /* 0x000fe2000780c0ff */
[----:B------:R-:W3:Y:S02]  /*0c40*/  LDCU UR13, c[0x0][0x360] ;  /* 0x00006c00ff0d77ac */ /* 0x000ee40008000800 */
[----:B---3--:R-:W-:Y:S01]  /*0c50*/  USHF.R.U32.HI UR14, URZ, 0x5, UR13 ;  /* 0x00000005ff0e7899 */ /* 0x008fe2000801160d */
[----:B-1----:R-:W-:Y:S01]  /*0c60*/  IADD3 R3, PT, PT, R3, R0, RZ ;  /* 0x0000000003037210 */ /* 0x002fe20007ffe0ff */
[----:B--2---:R-:W-:Y:S01]  /*0c70*/  ULEA UR4, UR5, UR4, 0x18 ;  /* 0x0000000405047291 */ /* 0x004fe2000f8ec0ff */
[----:B------:R-:W-:-:S03]  /*0c80*/  IMAD.MOV.U32 R0, RZ, RZ, RZ ;  /* 0x000000ffff007224 */ /* 0x000fc600078e00ff */
[----:B------:R-:W-:Y:S01]  /*0c90*/  ISETP.GE.U32.AND P1, PT, R7, UR14, PT ;  /* 0x0000000e07007c0c */ /* 0x000fe2000bf26070 */
[----:B------:R-:W1:Y:S02]  /*0ca0*/  SHFL.DOWN PT, R2, R3, 0x8, 0x1f ;  /* 0x09001f0003027f89 */ /* 0x000e6400000e0000 */
[----:B-1----:R-:W-:Y:S01]  /*0cb0*/  IMAD.IADD R2, R3, 0x1, R2 ;  /* 0x0000000103027824 */ /* 0x002fe200078e0202 */
[----:B------:R-:W-:-:S04]  /*0cc0*/  LEA R3, R6, UR4, 0x2 ;  /* 0x0000000406037c11 */ /* 0x000fc8000f8e10ff */
[----:B0-----:R-:W0:Y:S02]  /*0cd0*/  SHFL.DOWN PT, R5, R2, 0x4, 0x1f ;  /* 0x08801f0002057f89 */ /* 0x001e2400000e0000 */
[----:B0-----:R-:W-:-:S05]  /*0ce0*/  IMAD.IADD R5, R2, 0x1, R5 ;  /* 0x0000000102057824 */ /* 0x001fca00078e0205 */
[----:B------:R-:W0:Y:S02]  /*0cf0*/  SHFL.DOWN PT, R4, R5, 0x2, 0x1f ;  /* 0x08401f0005047f89 */ /* 0x000e2400000e0000 */
[----:B0-----:R-:W-:Y:S01]  /*0d00*/  IMAD.IADD R4, R5, 0x1, R4 ;  /* 0x0000000105047824 */ /* 0x001fe200078e0204 */
[----:B------:R-:W-:-:S04]  /*0d10*/  LEA.HI R5, R7, UR4, RZ, 0x1d ;  /* 0x0000000407057c11 */ /* 0x000fc8000f8fe8ff */
[----:B------:R-:W0:Y:S02]  /*0d20*/  SHFL.DOWN PT, R9, R4, 0x1, 0x1f ;  /* 0x08201f0004097f89 */ /* 0x000e2400000e0000 */
[----:B0-----:R-:W-:-:S05]  /*0d30*/  IMAD.IADD R2, R4, 0x1, R9 ;  /* 0x0000000104027824 */ /* 0x001fca00078e0209 */
[----:B------:R0:W-:Y:S01]  /*0d40*/  @!P0 STS [R5], R2 ;  /* 0x0000000205008388 */ /* 0x0001e20000000800 */
[----:B------:R-:W-:Y:S01]  /*0d50*/  BAR.SYNC.DEFER_BLOCKING 0x0 ;  /* 0x0000000000007b1d */ /* 0x000fe20000010000 */
[----:B------:R-:W-:-:S05]  /*0d60*/  ISETP.GT.U32.AND P0, PT, R7, 0x1f, PT ;  /* 0x0000001f0700780c */ /* 0x000fca0003f04070 */
[----:B------:R0:W1:Y:S08]  /*0d70*/  @!P1 LDS R0, [R3] ;  /* 0x0000000003009984 */ /* 0x0000700000000800 */
[----:B0-----:R-:W-:Y:S05]  /*0d80*/  @P0 BRA `(.L_x_18) ;  /* 0x0000000000380947 */ /* 0x001fea0003800000 */
[----:B------:R-:W-:Y:S01]  /*0d90*/  UMOV UR5, 0xffffffff ;  /* 0xffffffff00057882 */ /* 0x000fe20000000000 */
[----:B------:R-:W-:Y:S02]  /*0da0*/  ISETP.NE.AND P0, PT, R7, RZ, PT ;  /* 0x000000ff0700720c */ /* 0x000fe40003f05270 */
[----:B------:R-:W-:Y:S11]  /*0db0*/  BRA.DIV UR5, `(.L_x_19) ;  /* 0x0000005605947947 */ /* 0x000ff6000b800000 */
[----:B-1----:R-:W0:Y:S02]  /*0dc0*/  SHFL.DOWN PT, R9, R0, 0x10, 0x1f ;  /* 0x0a001f0000097f89 */ /* 0x002e2400000e0000 */
[----:B0-----:R-:W-:-:S05]  /*0dd0*/  IMAD.IADD R9, R9, 0x1, R0 ;  /* 0x0000000109097824 */ /* 0x001fca00078e0200 */
[----:B------:R-:W0:Y:S02]  /*0de0*/  SHFL.DOWN PT, R2, R9, 0x8, 0x1f ;  /* 0x09001f0009027f89 */ /* 0x000e2400000e0000 */
[----:B0-----:R-:W-:-:S05]  /*0df0*/  IMAD.IADD R2, R9, 0x1, R2 ;  /* 0x0000000109027824 */ /* 0x001fca00078e0202 */
[----:B------:R-:W0:Y:S02]  /*0e00*/  SHFL.DOWN PT, R11, R2, 0x4, 0x1f ;  /* 0x08801f00020b7f89 */ /* 0x000e2400000e0000 */
[----:B0-----:R-:W-:-:S05]  /*0e10*/  IMAD.IADD R11, R2, 0x1, R11 ;  /* 0x00000001020b7824 */ /* 0x001fca00078e020b */
[----:B------:R-:W0:Y:S02]  /*0e20*/  SHFL.DOWN PT, R4, R11, 0x2, 0x1f ;  /* 0x08401f000b047f89 */ /* 0x000e2400000e0000 */
[----:B0-----:R-:W-:-:S05]  /*0e30*/  IMAD.IADD R4, R11, 0x1, R4 ;  /* 0x000000010b047824 */ /* 0x001fca00078e0204 */
[----:B------:R0:W1:Y:S02]  /*0e40*/  SHFL.DOWN PT, R15, R4, 0x1, 0x1f ;  /* 0x08201f00040f7f89 */ /* 0x00006400000e0000 */
.L_x_199:
[----:B-1----:R-:W-:-:S05]  /*0e50*/  IMAD.IADD R15, R4, 0x1, R15 ;  /* 0x00000001040f7824 */ /* 0x002fca00078e020f */
[----:B------:R2:W-:Y:S02]  /*0e60*/  @!P0 STS [UR4+0x4ad4], R15 ;  /* 0x004ad40fff008988 */ /* 0x0005e40008000804 */
.L_x_18:
[----:B------:R-:W-:Y:S05]  /*0e70*/  WARPSYNC.ALL ;  /* 0x0000000000007948 */ /* 0x000fea0003800000 */
[----:B------:R-:W-:Y:S08]  /*0e80*/  BAR.SYNC.DEFER_BLOCKING 0x0 ;  /* 0x0000000000007b1d */ /* 0x000ff00000010000 */
[----:B------:R-:W3:Y:S01]  /*0e90*/  LDC.64 R8, c[0x0][0x3b8] ;  /* 0x0000ee00ff087b82 */ /* 0x000ee20000000a00 */
[----:B0-----:R-:W3:Y:S02]  /*0ea0*/  LDS R4, [UR4+0x4ad4] ;  /* 0x004ad404ff047984 */ /* 0x001ee40008000800 */
[----:B---3--:R-:W-:-:S04]  /*0eb0*/  ISETP.GT.AND P0, PT, R4, R9, PT ;  /* 0x000000090400720c */ /* 0x008fc80003f04270 */
[----:B------:R-:W-:-:S13]  /*0ec0*/  ISETP.LT.OR P0, PT, R8, 0x1, !P0 ;  /* 0x000000010800780c */ /* 0x000fda0004701670 */
[----:B------:R-:W-:Y:S05]  /*0ed0*/  @P0 BRA `(.L_x_20) ;  /* 0x0000004c00d40947 */ /* 0x000fea0003800000 */
[----:B------:R-:W0:Y:S01]  /*0ee0*/  LDCU UR5, c[0x0][0x38c] ;  /* 0x00007180ff0577ac */ /* 0x000e220008000800 */
[----:B------:R-:W-:Y:S01]  /*0ef0*/  IMAD.MOV.U32 R2, RZ, RZ, RZ ;  /* 0x000000ffff027224 */ /* 0x000fe200078e00ff */
[----:B------:R-:W0:Y:S02]  /*0f00*/  LDCU UR6, c[0x0][0x390] ;  /* 0x00007200ff0677ac */ /* 0x000e240008000800 */
[----:B0-----:R-:W-:-:S12]  /*0f10*/  UIADD3 UR5, UPT, UPT, UR5, -UR6, URZ ;  /* 0x8000000605057290 */ /* 0x001fd8000fffe0ff */
.L_x_189:
[----:B0-----:R-:W0:Y:S02]  /*0f20*/  LDCU UR6, c[0x0][0x3c0] ;  /* 0x00007800ff0677ac */ /* 0x001e240008000800 */
[----:B0-----:R-:W-:-:S09]  /*0f30*/  UISETP.GE.AND UP0, UPT, UR6, 0x1, UPT ;  /* 0x000000010600788c */ /* 0x001fd2000bf06270 */
[----:B-12-4-:R-:W-:Y:S05]  /*0f40*/  BRA.U !UP0, `(.L_x_21) ;  /* 0x0000004d08947547 */ /* 0x016fea000b800000 */
[----:B-1----:R-:W-:-:S07]  /*0f50*/  IMAD.MOV.U32 R0, RZ, RZ, RZ ;  /* 0x000000ffff007224 */ /* 0x002fce00078e00ff */
.L_x_188:
[----:B------:R-:W-:-:S13]  /*0f60*/  ISETP.NE.AND P1, PT, R7, RZ, PT ;  /* 0x000000ff0700720c */ /* 0x000fda0003f25270 */
[----:B012-4-:R-:W-:Y:S05]  /*0f70*/  @P1 BRA `(.L_x_22) ;  /* 0x0000003400b81947 */ /* 0x017fea0003800000 */
[----:B------:R-:W0:Y:S01]  /*0f80*/  S2UR UR7, SR_CgaCtaId ;  /* 0x00000000000779c3 */ /* 0x000e220000008800 */
[----:B------:R-:W1:Y:S01]  /*0f90*/  LDCU UR9, c[0x0][0x398] ;  /* 0x00007300ff0977ac */ /* 0x000e620008000800 */
[----:B------:R-:W-:-:S06]  /*0fa0*/  UMOV UR6, 0x400 ;  /* 0x0000040000067882 */ /* 0x000fcc0000000000 */
[----:B------:R-:W3:Y:S01]  /*0fb0*/  LDC R18, c[0x0][0x390] ;  /* 0x0000e400ff127b82 */ /* 0x000ee20000000800 */
[----:B-1----:R-:W1:Y:S01]  /*0fc0*/  I2F.U32.RP R20, UR9 ;  /* 0x0000000900147d06 */ /* 0x002e620008209000 */
[----:B------:R-:W-:Y:S01]  /*0fd0*/  ISETP.NE.U32.AND P2, PT, RZ, UR9, PT ;  /* 0x00000009ff007c0c */ /* 0x000fe2000bf45070 */
[----:B0-----:R-:W-:Y:S02]  /*0fe0*/  ULEA UR8, UR7, UR6, 0x18 ;  /* 0x0000000607087291 */ /* 0x001fe4000f8ec0ff */
[----:B------:R-:W-:-:S04]  /*0ff0*/  UIADD3 UR6, UPT, UPT, UR6, 0x80, URZ ;  /* 0x0000008006067890 */ /* 0x000fc8000fffe0ff */
[----:B------:R-:W-:-:S03]  /*1000*/  ULEA UR6, UR7, UR6, 0x18 ;  /* 0x0000000607067291 */ /* 0x000fc6000f8ec0ff */
[----:B------:R-:W0:Y:S01]  /*1010*/  LDS.128 R8, [UR8+0x4af0] ;  /* 0x004af008ff087984 */ /* 0x000e220008000c00 */
[----:B-1----:R-:W1:Y:S03]  /*1020*/  MUFU.RCP R20, R20 ;  /* 0x0000001400147308 */ /* 0x002e660000001000 */
[----:B--2---:R-:W2:Y:S01]  /*1030*/  LDS.64 R14, [UR8+0x4b00] ;  /* 0x004b0008ff0e7984 */ /* 0x004ea20008000a00 */
[----:B-1----:R-:W-:-:S04]  /*1040*/  VIADD R17, R20, 0xffffffe ;  /* 0x0ffffffe14117836 */ /* 0x002fc80000000000 */
[----:B---3--:R-:W1:Y:S08]  /*1050*/  I2F.U32.RP R20, R18 ;  /* 0x0000001200147306 */ /* 0x008e700000209000 */
[----:B------:R-:W3:Y:S08]  /*1060*/  F2I.FTZ.U32.TRUNC.NTZ R17, R17 ;  /* 0x0000001100117305 */ /* 0x000ef0000021f000 */
[----:B-1----:R-:W1:Y:S01]  /*1070*/  MUFU.RCP R20, R20 ;  /* 0x0000001400147308 */ /* 0x002e620000001000 */
[----:B0-----:R-:W-:Y:S01]  /*1080*/  SHF.R.U32.HI R16, RZ, 0x2, R9 ;  /* 0x00000002ff107819 */ /* 0x001fe20000011609 */
[----:B---3--:R-:W-:-:S03]  /*1090*/  IMAD.MOV R21, RZ, RZ, -R17 ;  /* 0x000000ffff157224 */ /* 0x008fc600078e0a11 */
[----:B------:R-:W-:Y:S01]  /*10a0*/  LOP3.LUT R16, R16, R9, RZ, 0x3c, !PT ;  /* 0x0000000910107212 */ /* 0x000fe200078e3cff */
[----:B--2---:R-:W-:-:S04]  /*10b0*/  IMAD.SHL.U32 R9, R15, 0x10, RZ ;  /* 0x000000100f097824 */ /* 0x004fc800078e00ff */
[----:B------:R-:W-:-:S05]  /*10c0*/  IMAD.SHL.U32 R19, R16, 0x2, RZ ;  /* 0x0000000210137824 */ /* 0x000fca00078e00ff */
[----:B------:R-:W-:Y:S01]  /*10d0*/  LOP3.LUT R16, R16, R19, R9, 0x96, !PT ;  /* 0x0000001310107212 */ /* 0x000fe200078e9609 */
[----:B------:R-:W-:Y:S01]  /*10e0*/  IMAD R19, R21, UR9, RZ ;  /* 0x0000000915137c24 */ /* 0x000fe2000f8e02ff */
[----:B------:R-:W-:Y:S02]  /*10f0*/  SHF.R.U32.HI R21, RZ, 0x2, R10 ;  /* 0x00000002ff157819 */ /* 0x000fe4000001160a */
[----:B------:R-:W-:Y:S01]  /*1100*/  LOP3.LUT R9, R16, R15, RZ, 0x3c, !PT ;  /* 0x0000000f10097212 */ /* 0x000fe200078e3cff */
[----:B------:R-:W-:Y:S01]  /*1110*/  IMAD.MOV.U32 R16, RZ, RZ, RZ ;  /* 0x000000ffff107224 */ /* 0x000fe200078e00ff */
[----:B------:R-:W-:-:S03]  /*1120*/  LOP3.LUT R21, R21, R10, RZ, 0x3c, !PT ;  /* 0x0000000a15157212 */ /* 0x000fc600078e3cff */
[----:B------:R-:W-:Y:S01]  /*1130*/  IMAD.HI.U32 R17, R17, R19, R16 ;  /* 0x0000001311117227 */ /* 0x000fe200078e0010 */
[----:B------:R-:W-:-:S03]  /*1140*/  IADD3 R16, PT, PT, R8, 0x587c5, R9 ;  /* 0x000587c508107810 */ /* 0x000fc60007ffe009 */
[----:B------:R-:W-:Y:S02]  /*1150*/  IMAD.SHL.U32 R10, R9, 0x10, RZ ;  /* 0x00000010090a7824 */ /* 0x000fe400078e00ff */
[----:B------:R-:W-:-:S04]  /*1160*/  IMAD.HI.U32 R17, R17, R16, RZ ;  /* 0x0000001011117227 */ /* 0x000fc800078e00ff */
[----:B------:R-:W-:-:S04]  /*1170*/  IMAD.MOV R17, RZ, RZ, -R17 ;  /* 0x000000ffff117224 */ /* 0x000fc800078e0a11 */
[----:B------:R-:W-:Y:S02]  /*1180*/  IMAD R19, R17, UR9, R16 ;  /* 0x0000000911137c24 */ /* 0x000fe4000f8e0210 */
[----:B-1----:R-:W-:Y:S02]  /*1190*/  VIADD R17, R20, 0xffffffe ;  /* 0x0ffffffe14117836 */ /* 0x002fe40000000000 */
[----:B------:R-:W-:Y:S01]  /*11a0*/  IMAD.SHL.U32 R16, R21, 0x2, RZ ;  /* 0x0000000215107824 */ /* 0x000fe200078e00ff */
[----:B------:R-:W-:-:S03]  /*11b0*/  ISETP.GE.U32.AND P0, PT, R19, UR9, PT ;  /* 0x0000000913007c0c */ /* 0x000fc6000bf06070 */
[----:B------:R-:W0:Y:S01]  /*11c0*/  F2I.FTZ.U32.TRUNC.NTZ R17, R17 ;  /* 0x0000001100117305 */ /* 0x000e22000021f000 */
[----:B------:R-:W-:Y:S01]  /*11d0*/  LOP3.LUT R10, R21, R16, R10, 0x96, !PT ;  /* 0x00000010150a7212 */ /* 0x000fe200078e960a */
[----:B------:R-:W-:-:S03]  /*11e0*/  IMAD.MOV.U32 R16, RZ, RZ, RZ ;  /* 0x000000ffff107224 */ /* 0x000fc600078e00ff */
[----:B------:R-:W-:-:S05]  /*11f0*/  LOP3.LUT R10, R10, R9, RZ, 0x3c, !PT ;  /* 0x000000090a0a7212 */ /* 0x000fca00078e3cff */
[----:B------:R-:W-:-:S05]  /*1200*/  @P0 VIADD R19, R19, -UR9 ;  /* 0x8000000913130c36 */ /* 0x000fca0008000000 */
[----:B------:R-:W-:Y:S01]  /*1210*/  ISETP.GE.U32.AND P0, PT, R19, UR9, PT ;  /* 0x0000000913007c0c */ /* 0x000fe2000bf06070 */
[----:B0-----:R-:W-:-:S04]  /*1220*/  IMAD.MOV R23, RZ, RZ, -R17 ;  /* 0x000000ffff177224 */ /* 0x001fc800078e0a11 */
[----:B------:R-:W-:-:S04]  /*1230*/  IMAD R21, R23, R18, RZ ;  /* 0x0000001217157224 */ /* 0x000fc800078e02ff */
[----:B------:R-:W-:Y:S01]  /*1240*/  IMAD.HI.U32 R22, R17, R21, R16 ;  /* 0x0000001511167227 */ /* 0x000fe200078e0010 */
[----:B------:R-:W-:-:S03]  /*1250*/  IADD3 R21, PT, PT, R8, 0xb0f8a, R10 ;  /* 0x000b0f8a08157810 */ /* 0x000fc60007ffe00a */
[----:B------:R-:W-:Y:S01]  /*1260*/  @P0 VIADD R19, R19, -UR9 ;  /* 0x8000000913130c36 */ /* 0x000fe20008000000 */
[----:B------:R-:W-:Y:S01]  /*1270*/  @!P2 LOP3.LUT R19, RZ, UR9, RZ, 0x33, !PT ;  /* 0x00000009ff13ac12 */ /* 0x000fe2000f8e33ff */
[----:B------:R-:W-:Y:S01]  /*1280*/  IMAD.HI.U32 R22, R22, R21, RZ ;  /* 0x0000001516167227 */ /* 0x000fe200078e00ff */
[C---:B------:R-:W-:Y:S02]  /*1290*/  ISETP.NE.U32.AND P2, PT, R18.reuse, RZ, PT ;  /* 0x000000ff1200720c */ /* 0x040fe40003f45070 */
[----:B------:R-:W-:Y:S01]  /*12a0*/  LEA R20, R19, UR6, 0x3 ;  /* 0x0000000613147c11 */ /* 0x000fe2000f8e18ff */
[----:B------:R-:W-:Y:S01]  /*12b0*/  STS [UR8+0x4ae8], R19 ;  /* 0x004ae813ff007988 */ /* 0x000fe20008000808 */
[----:B------:R-:W-:Y:S01]  /*12c0*/  IMAD.MOV R22, RZ, RZ, -R22 ;  /* 0x000000ffff167224 */ /* 0x000fe200078e0a16 */
[----:B------:R-:W0:Y:S02]  /*12d0*/  LDCU.64 UR6, c[0x0][0x3a0] ;  /* 0x00007400ff0677ac */ /* 0x000e240008000a00 */
[----:B------:R-:W1:Y:S01]  /*12e0*/  LDS.64 R16, [R20] ;  /* 0x0000000014107984 */ /* 0x000e620000000a00 */
[----:B------:R-:W-:-:S05]  /*12f0*/  IMAD R23, R18, R22, R21 ;  /* 0x0000001612177224 */ /* 0x000fca00078e0215 */
[----:B------:R-:W-:-:S13]  /*1300*/  ISETP.GE.U32.AND P0, PT, R23, R18, PT ;  /* 0x000000121700720c */ /* 0x000fda0003f06070 */
[----:B------:R-:W-:-:S04]  /*1310*/  @P0 IADD3 R23, PT, PT, R23, -R18, RZ ;  /* 0x8000001217170210 */ /* 0x000fc80007ffe0ff */
[----:B------:R-:W-:-:S13]  /*1320*/  ISETP.GE.U32.AND P3, PT, R23, R18, PT ;  /* 0x000000121700720c */ /* 0x000fda0003f66070 */
[----:B------:R-:W-:Y:S01]  /*1330*/  @P3 IMAD.IADD R23, R23, 0x1, -R18 ;  /* 0x0000000117173824 */ /* 0x000fe200078e0a12 */
[----:B------:R-:W-:Y:S02]  /*1340*/  @!P2 LOP3.LUT R23, RZ, R18, RZ, 0x33, !PT ;  /* 0x00000012ff17a212 */ /* 0x000fe400078e33ff */
[C---:B-1----:R-:W-:Y:S01]  /*1350*/  LOP3.LUT R19, R16.reuse, 0x1, RZ, 0xc0, !PT ;  /* 0x0000000110137812 */ /* 0x042fe200078ec0ff */
[----:B------:R1:W-:Y:S01]  /*1360*/  STS.64 [UR8+0x4ad8], R16 ;  /* 0x004ad810ff007988 */ /* 0x0003e20008000a08 */
[----:B0-----:R-:W-:Y:S02]  /*1370*/  LOP3.LUT R20, R16, UR6, RZ, 0x3c, !PT ;  /* 0x0000000610147c12 */ /* 0x001fe4000f8e3cff */
[----:B------:R-:W-:Y:S02]  /*1380*/  ISETP.NE.U32.AND P0, PT, R19, 0x1, PT ;  /* 0x000000011300780c */ /* 0x000fe40003f05070 */
[----:B------:R-:W-:Y:S02]  /*1390*/  LOP3.LUT R21, R17, UR7, RZ, 0x3c, !PT ;  /* 0x0000000711157c12 */ /* 0x000fe4000f8e3cff */
[----:B------:R-:W-:-:S13]  /*13a0*/  ISETP.NE.U32.AND.EX P0, PT, RZ, RZ, PT, P0 ;  /* 0x000000ffff00720c */ /* 0x000fda0003f05100 */
[----:B-1----:R-:W-:Y:S05]  /*13b0*/  @P0 BRA `(.L_x_23) ;  /* 0x0000000000100947 */ /* 0x002fea0003800000 */
[----:B------:R-:W-:Y:S01]  /*13c0*/  ISETP.NE.AND P0, PT, R23, RZ, PT ;  /* 0x000000ff1700720c */ /* 0x000fe20003f05270 */
[----:B------:R-:W-:-:S12]  /*13d0*/  IMAD.MOV.U32 R22, RZ, RZ, RZ ;  /* 0x000000ffff167224 */ /* 0x000fd800078e00ff */
[----:B------:R-:W-:Y:S05]  /*13e0*/  @!P0 BRA `(.L_x_24) ;  /* 0x0000001400f48947 */ /* 0x000fea0003800000 */
[----:B------:R-:W-:-:S07]  /*13f0*/  VIADD R23, R23, 0xffffffff ;  /* 0xffffffff17177836 */ /* 0x000fce0000000000 */
.L_x_23:
[----:B------:R-:W-:-:S13]  /*1400*/  LOP3.LUT P0, RZ, R16, 0x2, RZ, 0xc0, !PT ;  /* 0x0000000210ff7812 */ /* 0x000fda000780c0ff */
[----:B------:R-:W-:Y:S05]  /*1410*/  @!P0 BRA `(.L_x_25) ;  /* 0x0000000000108947 */ /* 0x000fea0003800000 */
[----:B------:R-:W-:Y:S01]  /*1420*/  ISETP.NE.AND P0, PT, R23, RZ, PT ;  /* 0x000000ff1700720c */ /* 0x000fe20003f05270 */
[----:B------:R-:W-:-:S12]  /*1430*/  IMAD.MOV.U32 R22, RZ, RZ, 0x1 ;  /* 0x00000001ff167424 */ /* 0x000fd800078e00ff */
[----:B------:R-:W-:Y:S05]  /*1440*/  @!P0 BRA `(.L_x_24) ;  /* 0x0000001400dc8947 */ /* 0x000fea0003800000 */
[----:B------:R-:W-:-:S07]  /*1450*/  VIADD R23, R23, 0xffffffff ;  /* 0xffffffff17177836 */ /* 0x000fce0000000000 */
.L_x_25:
[----:B------:R-:W-:-:S13]  /*1460*/  LOP3.LUT P0, RZ, R16, 0x4, RZ, 0xc0, !PT ;  /* 0x0000000410ff7812 */ /* 0x000fda000780c0ff */
[----:B------:R-:W-:Y:S05]  /*1470*/  @!P0 BRA `(.L_x_26) ;  /* 0x0000000000108947 */ /* 0x000fea0003800000 */
[----:B------:R-:W-:Y:S01]  /*1480*/  ISETP.NE.AND P0, PT, R23, RZ, PT ;  /* 0x000000ff1700720c */ /* 0x000fe20003f05270 */
[----:B------:R-:W-:-:S12]  /*1490*/  IMAD.MOV.U32 R22, RZ, RZ, 0x2 ;  /* 0x00000002ff167424 */ /* 0x000fd800078e00ff */
[----:B------:R-:W-:Y:S05]  /*14a0*/  @!P0 BRA `(.L_x_24) ;  /* 0x0000001400c48947 */ /* 0x000fea0003800000 */
[----:B------:R-:W-:-:S07]  /*14b0*/  VIADD R23, R23, 0xffffffff ;  /* 0xffffffff17177836 */ /* 0x000fce0000000000 */
.L_x_26:
[----:B------:R-:W-:-:S13]  /*14c0*/  LOP3.LUT P0, RZ, R16, 0x8, RZ, 0xc0, !PT ;  /* 0x0000000810ff7812 */ /* 0x000fda000780c0ff */
[----:B------:R-:W-:Y:S05]  /*14d0*/  @!P0 BRA `(.L_x_27) ;  /* 0x0000000000108947 */ /* 0x000fea0003800000 */
[----:B------:R-:W-:Y:S01]  /*14e0*/  ISETP.NE.AND P0, PT, R23, RZ, PT ;  /* 0x000000ff1700720c */ /* 0x000fe20003f05270 */
[----:B------:R-:W-:-:S12]  /*14f0*/  IMAD.MOV.U32 R22, RZ, RZ, 0x3 ;  /* 0x00000003ff167424 */ /* 0x000fd800078e00ff */
[----:B------:R-:W-:Y:S05]  /*1500*/  @!P0 BRA `(.L_x_24) ;  /* 0x0000001400ac8947 */ /* 0x000fea0003800000 */
[----:B------:R-:W-:-:S07]  /*1510*/  VIADD R23, R23, 0xffffffff ;  /* 0xffffffff17177836 */ /* 0x000fce0000000000 */
.L_x_27:
[----:B------:R-:W-:-:S13]  /*1520*/  LOP3.LUT P0, RZ, R16, 0x10, RZ, 0xc0, !PT ;  /* 0x0000001010ff7812 */ /* 0x000fda000780c0ff */
[----:B------:R-:W-:Y:S05]  /*1530*/  @!P0 BRA `(.L_x_28) ;  /* 0x0000000000108947 */ /* 0x000fea0003800000 */
[----:B------:R-:W-:Y:S01]  /*1540*/  ISETP.NE.AND P0, PT, R23, RZ, PT ;  /* 0x000000ff1700720c */ /* 0x000fe20003f05270 */
[----:B------:R-:W-:-:S12]  /*1550*/  IMAD.MOV.U32 R22, RZ, RZ, 0x4 ;  /* 0x00000004ff167424 */ /* 0x000fd800078e00ff */
[----:B------:R-:W-:Y:S05]  /*1560*/  @!P0 BRA `(.L_x_24) ;  /* 0x0000001400948947 */ /* 0x000fea0003800000 */
[----:B------:R-:W-:-:S07]  /*1570*/  VIADD R23, R23, 0xffffffff ;  /* 0xffffffff17177836 */ /* 0x000fce0000000000 */
.L_x_28:
[----:B------:R-:W-:-:S13]  /*1580*/  LOP3.LUT P0, RZ, R16, 0x20, RZ, 0xc0, !PT ;  /* 0x0000002010ff7812 */ /* 0x000fda000780c0ff */
[----:B------:R-:W-:Y:S05]  /*1590*/  @!P0 BRA `(.L_x_29) ;  /* 0x0000000000108947 */ /* 0x000fea0003800000 */
[----:B------:R-:W-:Y:S01]  /*15a0*/  ISETP.NE.AND P0, PT, R23, RZ, PT ;  /* 0x000000ff1700720c */ /* 0x000fe20003f05270 */
[----:B------:R-:W-:-:S12]  /*15b0*/  IMAD.MOV.U32 R22, RZ, RZ, 0x5 ;  /* 0x00000005ff167424 */ /* 0x000fd800078e00ff */
[----:B------:R-:W-:Y:S05]  /*15c0*/  @!P0 BRA `(.L_x_24) ;  /* 0x00000014007c8947 */ /* 0x000fea0003800000 */
[----:B------:R-:W-:-:S07]  /*15d0*/  VIADD R23, R23, 0xffffffff ;  /* 0xffffffff17177836 */ /* 0x000fce0000000000 */
.L_x_29:
[----:B------:R-:W-:-:S13]  /*15e0*/  LOP3.LUT P0, RZ, R16, 0x40, RZ, 0xc0, !PT ;  /* 0x0000004010ff7812 */ /* 0x000fda000780c0ff */
[----:B------:R-:W-:Y:S05]  /*15f0*/  @!P0 BRA `(.L_x_30) ;  /* 0x0000000000108947 */ /* 0x000fea0003800000 */
[----:B------:R-:W-:Y:S01]  /*1600*/  ISETP.NE.AND P0, PT, R23, RZ, PT ;  /* 0x000000ff1700720c */ /* 0x000fe20003f05270 */
[----:B------:R-:W-:-:S12]  /*1610*/  IMAD.MOV.U32 R22, RZ, RZ, 0x6 ;  /* 0x00000006ff167424 */ /* 0x000fd800078e00ff */
[----:B------:R-:W-:Y:S05]  /*1620*/  @!P0 BRA `(.L_x_24) ;  /* 0x0000001400648947 */ /* 0x000fea0003800000 */
[----:B------:R-:W-:-:S07]  /*1630*/  VIADD R23, R23, 0xffffffff ;  /* 0xffffffff17177836 */ /* 0x000fce0000000000 */
.L_x_30:
[----:B------:R-:W-:-:S13]  /*1640*/  LOP3.LUT P0, RZ, R16, 0x80, RZ, 0xc0, !PT ;  /* 0x0000008010ff7812 */ /* 0x000fda000780c0ff */
[----:B------:R-:W-:Y:S05]  /*1650*/  @!P0 BRA `(.L_x_31) ;  /* 0x0000000000108947 */ /* 0x000fea0003800000 */
[----:B------:R-:W-:Y:S01]  /*1660*/  ISETP.NE.AND P0, PT, R23, RZ, PT ;  /* 0x000000ff1700720c */ /* 0x000fe20003f05270 */
[----:B------:R-:W-:-:S12]  /*1670*/  IMAD.MOV.U32 R22, RZ, RZ, 0x7 ;  /* 0x00000007ff167424 */ /* 0x000fd800078e00ff */
[----:B------:R-:W-:Y:S05]  /*1680*/  @!P0 BRA `(.L_x_24) ;  /* 0x00000014004c8947 */ /* 0x000fea0003800000 */
[----:B------:R-:W-:-:S07]  /*1690*/  VIADD R23, R23, 0xffffffff ;  /* 0xffffffff17177836 */ /* 0x000fce0000000000 */
.L_x_31:
[----:B------:R-:W-:-:S13]  /*16a0*/  LOP3.LUT P0, RZ, R16, 0x100, RZ, 0xc0, !PT ;  /* 0x0000010010ff7812 */ /* 0x000fda000780c0ff */
[----:B------:R-:W-:Y:S05]  /*16b0*/  @!P0 BRA `(.L_x_32) ;  /* 0x0000000000108947 */ /* 0x000fea0003800000 */
[----:B------:R-:W-:Y:S01]  /*16c0*/  ISETP.NE.AND P0, PT, R23, RZ, PT ;  /* 0x000000ff1700720c */ /* 0x000fe20003f05270 */
[----:B------:R-:W-:-:S12]  /*16d0*/  IMAD.MOV.U32 R22, RZ, RZ, 0x8 ;  /* 0x00000008ff167424 */ /* 0x000fd800078e00ff */
[----:B------:R-:W-:Y:S05]  /*16e0*/  @!P0 BRA `(.L_x_24) ;  /* 0x0000001400348947 */ /* 0x000fea0003800000 */
[----:B------:R-:W-:-:S07]  /*16f0*/  VIADD R23, R23, 0xffffffff ;  /* 0xffffffff17177836 */ /* 0x000fce0000000000 */
.L_x_32:
[----:B------:R-:W-:-:S13]  /*1700*/  LOP3.LUT P0, RZ, R16, 0x200, RZ, 0xc0, !PT ;  /* 0x0000020010ff7812 */ /* 0x000fda000780c0ff */
[----:B------:R-:W-:Y:S05]  /*1710*/  @!P0 BRA `(.L_x_33) ;  /* 0x0000000000108947 */ /* 0x000fea0003800000 */
[----:B------:R-:W-:Y:S01]  /*1720*/  ISETP.NE.AND P0, PT, R23, RZ, PT ;  /* 0x000000ff1700720c */ /* 0x000fe20003f05270 */
[----:B------:R-:W-:-:S12]  /*1730*/  IMAD.MOV.U32 R22, RZ, RZ, 0x9 ;  /* 0x00000009ff167424 */ /* 0x000fd800078e00ff */
[----:B------:R-:W-:Y:S05]  /*1740*/  @!P0 BRA `(.L_x_24) ;  /* 0x00000014001c8947 */ /* 0x000fea0003800000 */
[----:B------:R-:W-:-:S07]  /*1750*/  VIADD R23, R23, 0xffffffff ;  /* 0xffffffff17177836 */ /* 0x000fce0000000000 */
.L_x_33:
[----:B------:R-:W-:-:S13]  /*1760*/  LOP3.LUT P0, RZ, R16, 0x400, RZ, 0xc0, !PT ;  /* 0x0000040010ff7812 */ /* 0x000fda000780c0ff */
[----:B------:R-:W-:Y:S05]  /*1770*/  @!P0 BRA `(.L_x_34) ;  /* 0x0000000000108947 */ /* 0x000fea0003800000 */
[----:B------:R-:W-:Y:S01]  /*1780*/  ISETP.NE.AND P0, PT, R23, RZ, PT ;  /* 0x000000ff1700720c */ /* 0x000fe20003f05270 */
[----:B------:R-:W-:-:S12]  /*1790*/  IMAD.MOV.U32 R22, RZ, RZ, 0xa ;  /* 0x0000000aff167424 */ /* 0x000fd800078e00ff */
[----:B------:R-:W-:Y:S05]  /*17a0*/  @!P0 BRA `(.L_x_24) ;  /* 0x0000001400048947 */ /* 0x000fea0003800000 */
[----:B------:R-:W-:-:S07]  /*17b0*/  VIADD R23, R23, 0xffffffff ;  /* 0xffffffff17177836 */ /* 0x000fce0000000000 */
.L_x_34:
[----:B------:R-:W-:-:S13]  /*17c0*/  LOP3.LUT P0, RZ, R16, 0x800, RZ, 0xc0, !PT ;  /* 0x0000080010ff7812 */ /* 0x000fda000780c0ff */
[----:B------:R-:W-:Y:S05]  /*17d0*/  @!P0 BRA `(.L_x_35) ;  /* 0x0000000000108947 */ /* 0x000fea0003800000 */
[----:B------:R-:W-:Y:S01]  /*17e0*/  ISETP.NE.AND P0, PT, R23, RZ, PT ;  /* 0x000000ff1700720c */ /* 0x000fe20003f05270 */
[----:B------:R-:W-:-:S12]  /*17f0*/  IMAD.MOV.U32 R22, RZ, RZ, 0xb ;  /* 0x0000000bff167424 */ /* 0x000fd800078e00ff */
[----:B------:R-:W-:Y:S05]  /*1800*/  @!P0 BRA `(.L_x_24) ;  /* 0x0000001000ec8947 */ /* 0x000fea0003800000 */
[----:B------:R-:W-:-:S07]  /*1810*/  VIADD R23, R23, 0xffffffff ;  /* 0xffffffff17177836 */ /* 0x000fce0000000000 */
.L_x_35:
[----:B------:R-:W-:-:S13]  /*1820*/  LOP3.LUT P0, RZ, R16, 0x1000, RZ, 0xc0, !PT ;  /* 0x0000100010ff7812 */ /* 0x000fda000780c0ff */
[----:B------:R-:W-:Y:S05]  /*1830*/  @!P0 BRA `(.L_x_36) ;  /* 0x0000000000108947 */ /* 0x000fea0003800000 */
[----:B------:R-:W-:Y:S01]  /*1840*/  ISETP.NE.AND P0, PT, R23, RZ, PT ;  /* 0x000000ff1700720c */ /* 0x000fe20003f05270 */
[----:B------:R-:W-:-:S12]  /*1850*/  IMAD.MOV.U32 R22, RZ, RZ, 0xc ;  /* 0x0000000cff167424 */ /* 0x000fd800078e00ff */
[----:B------:R-:W-:Y:S05]  /*1860*/  @!P0 BRA `(.L_x_24) ;  /* 0x0000001000d48947 */ /* 0x000fea0003800000 */
[----:B------:R-:W-:-:S07]  /*1870*/  IADD3 R23, PT, PT, R23, -0x1, RZ ;  /* 0xffffffff17177810 */ /* 0x000fce0007ffe0ff */
.L_x_36:
[----:B------:R-:W-:-:S13]  /*1880*/  LOP3.LUT P0, RZ, R16, 0x2000, RZ, 0xc0, !PT ;  /* 0x0000200010ff7812 */ /* 0x000fda000780c0ff */
[----:B------:R-:W-:Y:S05]  /*1890*/  @!P0 BRA `(.L_x_37) ;  /* 0x0000000000108947 */ /* 0x000fea0003800000 */
[----:B------:R-:W-:Y:S01]  /*18a0*/  ISETP.NE.AND P0, PT, R23, RZ, PT ;  /* 0x000000ff1700720c */ /* 0x000fe20003f05270 */
[----:B------:R-:W-:-:S12]  /*18b0*/  IMAD.MOV.U32 R22, RZ, RZ, 0xd ;  /* 0x0000000dff167424 */ /* 0x000fd800078e00ff */
[----:B------:R-:W-:Y:S05]  /*18c0*/  @!P0 BRA `(.L_x_24) ;  /* 0x0000001000bc8947 */ /* 0x000fea0003800000 */
[----:B------:R-:W-:-:S07]  /*18d0*/  VIADD R23, R23, 0xffffffff ;  /* 0xffffffff17177836 */ /* 0x000fce0000000000 */
.L_x_37:
[----:B------:R-:W-:-:S13]  /*18e0*/  LOP3.LUT P0, RZ, R16, 0x4000, RZ, 0xc0, !PT ;  /* 0x0000400010ff7812 */ /* 0x000fda000780c0ff */
[----:B------:R-:W-:Y:S05]  /*18f0*/  @!P0 BRA `(.L_x_38) ;  /* 0x0000000000108947 */ /* 0x000fea0003800000 */
[----:B------:R-:W-:Y:S01]  /*1900*/  ISETP.NE.AND P0, PT, R23, RZ, PT ;  /* 0x000000ff1700720c */ /* 0x000fe20003f05270 */
[----:B------:R-:W-:-:S12]  /*1910*/  IMAD.MOV.U32 R22, RZ, RZ, 0xe ;  /* 0x0000000eff167424 */ /* 0x000fd800078e00ff */
[----:B------:R-:W-:Y:S05]  /*1920*/  @!P0 BRA `(.L_x_24) ;  /* 0x0000001000a48947 */ /* 0x000fea0003800000 */
[----:B------:R-:W-:-:S07]  /*1930*/  VIADD R23, R23, 0xffffffff ;  /* 0xffffffff17177836 */ /* 0x000fce0000000000 */
.L_x_38:
[----:B------:R-:W-:-:S13]  /*1940*/  LOP3.LUT P0, RZ, R16, 0x8000, RZ, 0xc0, !PT ;  /* 0x0000800010ff7812 */ /* 0x000fda000780c0ff */
[----:B------:R-:W-:Y:S05]  /*1950*/  @!P0 BRA `(.L_x_39) ;  /* 0x0000000000108947 */ /* 0x000fea0003800000 */
[----:B------:R-:W-:Y:S01]  /*1960*/  ISETP.NE.AND P0, PT, R23, RZ, PT ;  /* 0x000000ff1700720c */ /* 0x000fe20003f05270 */
[----:B------:R-:W-:-:S12]  /*1970*/  IMAD.MOV.U32 R22, RZ, RZ, 0xf ;  /* 0x0000000fff167424 */ /* 0x000fd800078e00ff */
[----:B------:R-:W-:Y:S05]  /*1980*/  @!P0 BRA `(.L_x_24) ;  /* 0x00000010008c8947 */ /* 0x000fea0003800000 */
[----:B------:R-:W-:-:S07]  /*1990*/  VIADD R23, R23, 0xffffffff ;  /* 0xffffffff17177836 */ /* 0x000fce0000000000 */
.L_x_39:
[----:B------:R-:W-:-:S13]  /*19a0*/  LOP3.LUT P0, RZ, R16, 0x10000, RZ, 0xc0, !PT ;  /* 0x0001000010ff7812 */ /* 0x000fda000780c0ff */
[----:B------:R-:W-:Y:S05]  /*19b0*/  @!P0 BRA `(.L_x_40) ;  /* 0x0000000000108947 */ /* 0x000fea0003800000 */
[----:B------:R-:W-:Y:S01]  /*19c0*/  ISETP.NE.AND P0, PT, R23, RZ, PT ;  /* 0x000000ff1700720c */ /* 0x000fe20003f05270 */
[----:B------:R-:W-:-:S12]  /*19d0*/  IMAD.MOV.U32 R22, RZ, RZ, 0x10 ;  /* 0x00000010ff167424 */ /* 0x000fd800078e00ff */
[----:B------:R-:W-:Y:S05]  /*19e0*/  @!P0 BRA `(.L_x_24) ;  /* 0x0000001000748947 */ /* 0x000fea0003800000 */
[----:B------:R-:W-:-:S07]  /*19f0*/  VIADD R23, R23, 0xffffffff ;  /* 0xffffffff17177836 */ /* 0x000fce0000000000 */
.L_x_40:
[----:B------:R-:W-:-:S13]  /*1a00*/  LOP3.LUT P0, RZ, R16, 0x20000, RZ, 0xc0, !PT ;  /* 0x0002000010ff7812 */ /* 0x000fda000780c0ff */
[----:B------:R-:W-:Y:S05]  /*1a10*/  @!P0 BRA `(.L_x_41) ;  /* 0x0000000000108947 */ /* 0x000fea0003800000 */
[----:B------:R-:W-:Y:S01]  /*1a20*/  ISETP.NE.AND P0, PT, R23, RZ, PT ;  /* 0x000000ff1700720c */ /* 0x000fe20003f05270 */
[----:B------:R-:W-:-:S12]  /*1a30*/  IMAD.MOV.U32 R22, RZ, RZ, 0x11 ;  /* 0x00000011ff167424 */ /* 0x000fd800078e00ff */
[----:B------:R-:W-:Y:S05]  /*1a40*/  @!P0 BRA `(.L_x_24) ;  /* 0x00000010005c8947 */ /* 0x000fea0003800000 */
[----:B------:R-:W-:-:S07]  /*1a50*/  VIADD R23, R23, 0xffffffff ;  /* 0xffffffff17177836 */ /* 0x000fce0000000000 */
.L_x_41:
[----:B------:R-:W-:-:S13]  /*1a60*/  LOP3.LUT P0, RZ, R16, 0x40000, RZ, 0xc0, !PT ;  /* 0x0004000010ff7812 */ /* 0x000fda000780c0ff */
[----:B------:R-:W-:Y:S05]  /*1a70*/  @!P0 BRA `(.L_x_42) ;  /* 0x0000000000108947 */ /* 0x000fea0003800000 */
[----:B------:R-:W-:Y:S01]  /*1a80*/  ISETP.NE.AND P0, PT, R23, RZ, PT ;  /* 0x000000ff1700720c */ /* 0x000fe20003f05270 */
[----:B------:R-:W-:-:S12]  /*1a90*/  IMAD.MOV.U32 R22, RZ, RZ, 0x12 ;  /* 0x00000012ff167424 */ /* 0x000fd800078e00ff */
[----:B------:R-:W-:Y:S05]  /*1aa0*/  @!P0 BRA `(.L_x_24) ;  /* 0x0000001000448947 */ /* 0x000fea0003800000 */
[----:B------:R-:W-:-:S07]  /*1ab0*/  VIADD R23, R23, 0xffffffff ;  /* 0xffffffff17177836 */ /* 0x000fce0000000000 */
.L_x_42:
[----:B------:R-:W-:-:S13]  /*1ac0*/  LOP3.LUT P0, RZ, R16, 0x80000, RZ, 0xc0, !PT ;  /* 0x0008000010ff7812 */ /* 0x000fda000780c0ff */
[----:B------:R-:W-:Y:S05]  /*1ad0*/  @!P0 BRA `(.L_x_43) ;  /* 0x0000000000108947 */ /* 0x000fea0003800000 */
[----:B------:R-:W-:Y:S01]  /*1ae0*/  ISETP.NE.AND P0, PT, R23, RZ, PT ;  /* 0x000000ff1700720c */ /* 0x000fe20003f05270 */
[----:B------:R-:W-:-:S12]  /*1af0*/  IMAD.MOV.U32 R22, RZ, RZ, 0x13 ;  /* 0x00000013ff167424 */ /* 0x000fd800078e00ff */
[----:B------:R-:W-:Y:S05]  /*1b00*/  @!P0 BRA `(.L_x_24) ;  /* 0x00000010002c8947 */ /* 0x000fea0003800000 */
[----:B------:R-:W-:-:S07]  /*1b10*/  VIADD R23, R23, 0xffffffff ;  /* 0xffffffff17177836 */ /* 0x000fce0000000000 */
.L_x_43:
[----:B------:R-:W-:-:S13]  /*1b20*/  LOP3.LUT P0, RZ, R16, 0x100000, RZ, 0xc0, !PT ;  /* 0x0010000010ff7812 */ /* 0x000fda000780c0ff */
[----:B------:R-:W-:Y:S05]  /*1b30*/  @!P0 BRA `(.L_x_44) ;  /* 0x0000000000108947 */ /* 0x000fea0003800000 */
[----:B------:R-:W-:Y:S01]  /*1b40*/  ISETP.NE.AND P0, PT, R23, RZ, PT ;  /* 0x000000ff1700720c */ /* 0x000fe20003f05270 */
[----:B------:R-:W-:-:S12]  /*1b50*/  IMAD.MOV.U32 R22, RZ, RZ, 0x14 ;  /* 0x00000014ff167424 */ /* 0x000fd800078e00ff */
[----:B------:R-:W-:Y:S05]  /*1b60*/  @!P0 BRA `(.L_x_24) ;  /* 0x0000001000148947 */ /* 0x000fea0003800000 */
[----:B------:R-:W-:-:S07]  /*1b70*/  VIADD R23, R23, 0xffffffff ;  /* 0xffffffff17177836 */ /* 0x000fce0000000000 */
.L_x_44:
[----:B------:R-:W-:-:S13]  /*1b80*/  LOP3.LUT P0, RZ, R16, 0x200000, RZ, 0xc0, !PT ;  /* 0x0020000010ff7812 */ /* 0x000fda000780c0ff */
[----:B------:R-:W-:Y:S05]  /*1b90*/  @!P0 BRA `(.L_x_45) ;  /* 0x0000000000108947 */ /* 0x000fea0003800000 */
[----:B------:R-:W-:Y:S01]  /*1ba0*/  ISETP.NE.AND P0, PT, R23, RZ, PT ;  /* 0x000000ff1700720c */ /* 0x000fe20003f05270 */
[----:B------:R-:W-:-:S12]  /*1bb0*/  IMAD.MOV.U32 R22, RZ, RZ, 0x15 ;  /* 0x00000015ff167424 */ /* 0x000fd800078e00ff */
[----:B------:R-:W-:Y:S05]  /*1bc0*/  @!P0 BRA `(.L_x_24) ;  /* 0x0000000c00fc8947 */ /* 0x000fea0003800000 */
[----:B------:R-:W-:-:S07]  /*1bd0*/  VIADD R23, R23, 0xffffffff ;  /* 0xffffffff17177836 */ /* 0x000fce0000000000 */
.L_x_45:
[----:B------:R-:W-:-:S13]  /*1be0*/  LOP3.LUT P0, RZ, R16, 0x400000, RZ, 0xc0, !PT ;  /* 0x0040000010ff7812 */ /* 0x000fda000780c0ff */
[----:B------:R-:W-:Y:S05]  /*1bf0*/  @!P0 BRA `(.L_x_46) ;  /* 0x0000000000108947 */ /* 0x000fea0003800000 */
[----:B------:R-:W-:Y:S01]  /*1c00*/  ISETP.NE.AND P0, PT, R23, RZ, PT ;  /* 0x000000ff1700720c */ /* 0x000fe20003f05270 */
[----:B------:R-:W-:-:S12]  /*1c10*/  IMAD.MOV.U32 R22, RZ, RZ, 0x16 ;  /* 0x00000016ff167424 */ /* 0x000fd800078e00ff */
[----:B------:R-:W-:Y:S05]  /*1c20*/  @!P0 BRA `(.L_x_24) ;  /* 0x0000000c00e48947 */ /* 0x000fea0003800000 */
[----:B------:R-:W-:-:S07]  /*1c30*/  VIADD R23, R23, 0xffffffff ;  /* 0xffffffff17177836 */ /* 0x000fce0000000000 */
.L_x_46:
[----:B------:R-:W-:-:S13]  /*1c40*/  LOP3.LUT P0, RZ, R16, 0x800000, RZ, 0xc0, !PT ;  /* 0x0080000010ff7812 */ /* 0x000fda000780c0ff */
[----:B------:R-:W-:Y:S05]  /*1c50*/  @!P0 BRA `(.L_x_47) ;  /* 0x0000000000108947 */ /* 0x000fea0003800000 */
[----:B------:R-:W-:Y:S01]  /*1c60*/  ISETP.NE.AND P0, PT, R23, RZ, PT ;  /* 0x000000ff1700720c */ /* 0x000fe20003f05270 */
[----:B------:R-:W-:-:S12]  /*1c70*/  IMAD.MOV.U32 R22, RZ, RZ, 0x17 ;  /* 0x00000017ff167424 */ /* 0x000fd800078e00ff */
[----:B------:R-:W-:Y:S05]  /*1c80*/  @!P0 BRA `(.L_x_24) ;  /* 0x0000000c00cc8947 */ /* 0x000fea0003800000 */
[----:B------:R-:W-:-:S07]  /*1c90*/  VIADD R23, R23, 0xffffffff ;  /* 0xffffffff17177836 */ /* 0x000fce0000000000 */
.L_x_47:
[----:B------:R-:W-:-:S13]  /*1ca0*/  LOP3.LUT P0, RZ, R16, 0x1000000, RZ, 0xc0, !PT ;  /* 0x0100000010ff7812 */ /* 0x000fda000780c0ff */
[----:B------:R-:W-:Y:S05]  /*1cb0*/  @!P0 BRA `(.L_x_48) ;  /* 0x0000000000108947 */ /* 0x000fea0003800000 */
[----:B------:R-:W-:Y:S01]  /*1cc0*/  ISETP.NE.AND P0, PT, R23, RZ, PT ;  /* 0x000000ff1700720c */ /* 0x000fe20003f05270 */
[----:B------:R-:W-:-:S12]  /*1cd0*/  IMAD.MOV.U32 R22, RZ, RZ, 0x18 ;  /* 0x00000018ff167424 */ /* 0x000fd800078e00ff */
[----:B------:R-:W-:Y:S05]  /*1ce0*/  @!P0 BRA `(.L_x_24) ;  /* 0x0000000c00b48947 */ /* 0x000fea0003800000 */
[----:B------:R-:W-:-:S07]  /*1cf0*/  VIADD R23, R23, 0xffffffff ;  /* 0xffffffff17177836 */ /* 0x000fce0000000000 */
.L_x_48:
[----:B------:R-:W-:-:S13]  /*1d00*/  LOP3.LUT P0, RZ, R16, 0x2000000, RZ, 0xc0, !PT ;  /* 0x0200000010ff7812 */ /* 0x000fda000780c0ff */
[----:B------:R-:W-:Y:S05]  /*1d10*/  @!P0 BRA `(.L_x_49) ;  /* 0x0000000000108947 */ /* 0x000fea0003800000 */
[----:B------:R-:W-:Y:S01]  /*1d20*/  ISETP.NE.AND P0, PT, R23, RZ, PT ;  /* 0x000000ff1700720c */ /* 0x000fe20003f05270 */
[----:B------:R-:W-:-:S12]  /*1d30*/  IMAD.MOV.U32 R22, RZ, RZ, 0x19 ;  /* 0x00000019ff167424 */ /* 0x000fd800078e00ff */
[----:B------:R-:W-:Y:S05]  /*1d40*/  @!P0 BRA `(.L_x_24) ;  /* 0x0000000c009c8947 */ /* 0x000fea0003800000 */
[----:B------:R-:W-:-:S07]  /*1d50*/  VIADD R23, R23, 0xffffffff ;  /* 0xffffffff17177836 */ /* 0x000fce0000000000 */
.L_x_49:
[----:B------:R-:W-:-:S13]  /*1d60*/  LOP3.LUT P0, RZ, R16, 0x4000000, RZ, 0xc0, !PT ;  /* 0x0400000010ff7812 */ /* 0x000fda000780c0ff */
[----:B------:R-:W-:Y:S05]  /*1d70*/  @!P0 BRA `(.L_x_50) ;  /* 0x0000000000108947 */ /* 0x000fea0003800000 */
[----:B------:R-:W-:Y:S01]  /*1d80*/  ISETP.NE.AND P0, PT, R23, RZ, PT ;  /* 0x000000ff1700720c */ /* 0x000fe20003f05270 */
[----:B------:R-:W-:-:S12]  /*1d90*/  HFMA2 R22, -RZ, RZ, 0, 1.54972076416015625e-06 ;  /* 0x0000001aff167431 */ /* 0x000fd800000001ff */
[----:B------:R-:W-:Y:S05]  /*1da0*/  @!P0 BRA `(.L_x_24) ;  /* 0x0000000c00848947 */ /* 0x000fea0003800000 */
[----:B------:R-:W-:-:S07]  /*1db0*/  VIADD R23, R23, 0xffffffff ;  /* 0xffffffff17177836 */ /* 0x000fce0000000000 */
.L_x_50:
[----:B------:R-:W-:-:S13]  /*1dc0*/  LOP3.LUT P0, RZ, R16, 0x8000000, RZ, 0xc0, !PT ;  /* 0x0800000010ff7812 */ /* 0x000fda000780c0ff */
[----:B------:R-:W-:Y:S05]  /*1dd0*/  @!P0 BRA `(.L_x_51) ;  /* 0x0000000000108947 */ /* 0x000fea0003800000 */
[----:B------:R-:W-:Y:S01]  /*1de0*/  ISETP.NE.AND P0, PT, R23, RZ, PT ;  /* 0x000000ff1700720c */ /* 0x000fe20003f05270 */
[----:B------:R-:W-:-:S12]  /*1df0*/  IMAD.MOV.U32 R22, RZ, RZ, 0x1b ;  /* 0x0000001bff167424 */ /* 0x000fd800078e00ff */
[----:B------:R-:W-:Y:S05]  /*1e00*/  @!P0 BRA `(.L_x_24) ;  /* 0x0000000c006c8947 */ /* 0x000fea0003800000 */
[----:B------:R-:W-:-:S07]  /*1e10*/  VIADD R23, R23, 0xffffffff ;  /* 0xffffffff17177836 */ /* 0x000fce0000000000 */
.L_x_51:
[----:B------:R-:W-:-:S13]  /*1e20*/  LOP3.LUT P0, RZ, R16, 0x10000000, RZ, 0xc0, !PT ;  /* 0x1000000010ff7812 */ /* 0x000fda000780c0ff */
[----:B------:R-:W-:Y:S05]  /*1e30*/  @!P0 BRA `(.L_x_52) ;  /* 0x0000000000108947 */ /* 0x000fea0003800000 */
[----:B------:R-:W-:Y:S01]  /*1e40*/  ISETP.NE.AND P0, PT, R23, RZ, PT ;  /* 0x000000ff1700720c */ /* 0x000fe20003f05270 */
[----:B------:R-:W-:-:S12]  /*1e50*/  IMAD.MOV.U32 R22, RZ, RZ, 0x1c ;  /* 0x0000001cff167424 */ /* 0x000fd800078e00ff */
[----:B------:R-:W-:Y:S05]  /*1e60*/  @!P0 BRA `(.L_x_24) ;  /* 0x0000000c00548947 */ /* 0x000fea0003800000 */
[----:B------:R-:W-:-:S07]  /*1e70*/  VIADD R23, R23, 0xffffffff ;  /* 0xffffffff17177836 */ /* 0x000fce0000000000 */
.L_x_52:
[----:B------:R-:W-:-:S13]  /*1e80*/  LOP3.LUT P0, RZ, R16, 0x20000000, RZ, 0xc0, !PT ;  /* 0x2000000010ff7812 */ /* 0x000fda000780c0ff */
[----:B------:R-:W-:Y:S05]  /*1e90*/  @!P0 BRA `(.L_x_53) ;  /* 0x0000000000108947 */ /* 0x000fea0003800000 */
[----:B------:R-:W-:Y:S01]  /*1ea0*/  ISETP.NE.AND P0, PT, R23, RZ, PT ;  /* 0x000000ff1700720c */ /* 0x000fe20003f05270 */
[----:B------:R-:W-:-:S12]  /*1eb0*/  IMAD.MOV.U32 R22, RZ, RZ, 0x1d ;  /* 0x0000001dff167424 */ /* 0x000fd800078e00ff */
[----:B------:R-:W-:Y:S05]  /*1ec0*/  @!P0 BRA `(.L_x_24) ;  /* 0x0000000c003c8947 */ /* 0x000fea0003800000 */
[----:B------:R-:W-:-:S07]  /*1ed0*/  VIADD R23, R23, 0xffffffff ;  /* 0xffffffff17177836 */ /* 0x000fce0000000000 */
.L_x_53:
[----:B------:R-:W-:-:S13]  /*1ee0*/  LOP3.LUT P0, RZ, R16, 0x40000000, RZ, 0xc0, !PT ;  /* 0x4000000010ff7812 */ /* 0x000fda000780c0ff */
[----:B------:R-:W-:Y:S05]  /*1ef0*/  @!P0 BRA `(.L_x_54) ;  /* 0x0000000000108947 */ /* 0x000fea0003800000 */
[----:B------:R-:W-:Y:S01]  /*1f00*/  ISETP.NE.AND P0, PT, R23, RZ, PT ;  /* 0x000000ff1700720c */ /* 0x000fe20003f05270 */
[----:B------:R-:W-:-:S12]  /*1f10*/  IMAD.MOV.U32 R22, RZ, RZ, 0x1e ;  /* 0x0000001eff167424 */ /* 0x000fd800078e00ff */
[----:B------:R-:W-:Y:S05]  /*1f20*/  @!P0 BRA `(.L_x_24) ;  /* 0x0000000c00248947 */ /* 0x000fea0003800000 */
[----:B------:R-:W-:-:S07]  /*1f30*/  VIADD R23, R23, 0xffffffff ;  /* 0xffffffff17177836 */ /* 0x000fce0000000000 */
.L_x_54:
[----:B------:R-:W-:-:S13]  /*1f40*/  LOP3.LUT P0, RZ, R16, 0x80000000, RZ, 0xc0, !PT ;  /* 0x8000000010ff7812 */ /* 0x000fda000780c0ff */
[----:B------:R-:W-:Y:S05]  /*1f50*/  @!P0 BRA `(.L_x_55) ;  /* 0x0000000000108947 */ /* 0x000fea0003800000 */
[----:B------:R-:W-:Y:S01]  /*1f60*/  ISETP.NE.AND P0, PT, R23, RZ, PT ;  /* 0x000000ff1700720c */ /* 0x000fe20003f05270 */
[----:B------:R-:W-:-:S12]  /*1f70*/  IMAD.MOV.U32 R22, RZ, RZ, 0x1f ;  /* 0x0000001fff167424 */ /* 0x000fd800078e00ff */
[----:B------:R-:W-:Y:S05]  /*1f80*/  @!P0 BRA `(.L_x_24) ;  /* 0x0000000c000c8947 */ /* 0x000fea0003800000 */
[----:B------:R-:W-:-:S07]  /*1f90*/  VIADD R23, R23, 0xffffffff ;  /* 0xffffffff17177836 */ /* 0x000fce0000000000 */
.L_x_55:
[----:B------:R-:W-:-:S13]  /*1fa0*/  LOP3.LUT P0, RZ, R17, 0x1, RZ, 0xc0, !PT ;  /* 0x0000000111ff7812 */ /* 0x000fda000780c0ff */
[----:B------:R-:W-:Y:S05]  /*1fb0*/  @!P0 BRA `(.L_x_56) ;  /* 0x0000000000108947 */ /* 0x000fea0003800000 */
[----:B------:R-:W-:Y:S01]  /*1fc0*/  ISETP.NE.AND P0, PT, R23, RZ, PT ;  /* 0x000000ff1700720c */ /* 0x000fe20003f05270 */
[----:B------:R-:W-:-:S12]  /*1fd0*/  IMAD.MOV.U32 R22, RZ, RZ, 0x20 ;  /* 0x00000020ff167424 */ /* 0x000fd800078e00ff */
[----:B------:R-:W-:Y:S05]  /*1fe0*/  @!P0 BRA `(.L_x_24) ;  /* 0x0000000800f48947 */ /* 0x000fea0003800000 */
[----:B------:R-:W-:-:S07]  /*1ff0*/  VIADD R23, R23, 0xffffffff ;  /* 0xffffffff17177836 */ /* 0x000fce0000000000 */
.L_x_56:
[----:B------:R-:W-:-:S13]  /*2000*/  LOP3.LUT P0, RZ, R17, 0x2, RZ, 0xc0, !PT ;  /* 0x0000000211ff7812 */ /* 0x000fda000780c0ff */
[----:B------:R-:W-:Y:S05]  /*2010*/  @!P0 BRA `(.L_x_57) ;  /* 0x0000000000108947 */ /* 0x000fea0003800000 */
[----:B------:R-:W-:Y:S01]  /*2020*/  ISETP.NE.AND P0, PT, R23, RZ, PT ;  /* 0x000000ff1700720c */ /* 0x000fe20003f05270 */
[----:B------:R-:W-:-:S12]  /*2030*/  IMAD.MOV.U32 R22, RZ, RZ, 0x21 ;  /* 0x00000021ff167424 */ /* 0x000fd800078e00ff */
[----:B------:R-:W-:Y:S05]  /*2040*/  @!P0 BRA `(.L_x_24) ;  /* 0x0000000800dc8947 */ /* 0x000fea0003800000 */
[----:B------:R-:W-:-:S07]  /*2050*/  VIADD R23, R23, 0xffffffff ;  /* 0xffffffff17177836 */ /* 0x000fce0000000000 */
.L_x_57:
[----:B------:R-:W-:-:S13]  /*2060*/  LOP3.LUT P0, RZ, R17, 0x4, RZ, 0xc0, !PT ;  /* 0x0000000411ff7812 */ /* 0x000fda000780c0ff */
[----:B------:R-:W-:Y:S05]  /*2070*/  @!P0 BRA `(.L_x_58) ;  /* 0x0000000000108947 */ /* 0x000fea0003800000 */
[----:B------:R-:W-:Y:S01]  /*2080*/  ISETP.NE.AND P0, PT, R23, RZ, PT ;  /* 0x000000ff1700720c */ /* 0x000fe20003f05270 */
[----:B------:R-:W-:-:S12]  /*2090*/  IMAD.MOV.U32 R22, RZ, RZ, 0x22 ;  /* 0x00000022ff167424 */ /* 0x000fd800078e00ff */
[----:B------:R-:W-:Y:S05]  /*20a0*/  @!P0 BRA `(.L_x_24) ;  /* 0x0000000800c48947 */ /* 0x000fea0003800000 */
[----:B------:R-:W-:-:S07]  /*20b0*/  VIADD R23, R23, 0xffffffff ;  /* 0xffffffff17177836 */ /* 0x000fce0000000000 */
.L_x_58:
[----:B------:R-:W-:-:S13]  /*20c0*/  LOP3.LUT P0, RZ, R17, 0x8, RZ, 0xc0, !PT ;  /* 0x0000000811ff7812 */ /* 0x000fda000780c0ff */
[----:B------:R-:W-:Y:S05]  /*20d0*/  @!P0 BRA `(.L_x_59) ;  /* 0x0000000000108947 */ /* 0x000fea0003800000 */
[----:B------:R-:W-:Y:S01]  /*20e0*/  ISETP.NE.AND P0, PT, R23, RZ, PT ;  /* 0x000000ff1700720c */ /* 0x000fe20003f05270 */
[----:B------:R-:W-:-:S12]  /*20f0*/  IMAD.MOV.U32 R22, RZ, RZ, 0x23 ;  /* 0x00000023ff167424 */ /* 0x000fd800078e00ff */
[----:B------:R-:W-:Y:S05]  /*2100*/  @!P0 BRA `(.L_x_24) ;  /* 0x0000000800ac8947 */ /* 0x000fea0003800000 */
[----:B------:R-:W-:-:S07]  /*2110*/  VIADD R23, R23, 0xffffffff ;  /* 0xffffffff17177836 */ /* 0x000fce0000000000 */
.L_x_59:
[----:B------:R-:W-:-:S13]  /*2120*/  LOP3.LUT P0, RZ, R17, 0x10, RZ, 0xc0, !PT ;  /* 0x0000001011ff7812 */ /* 0x000fda000780c0ff */
[----:B------:R-:W-:Y:S05]  /*2130*/  @!P0 BRA `(.L_x_60) ;  /* 0x0000000000108947 */ /* 0x000fea0003800000 */
[----:B------:R-:W-:Y:S01]  /*2140*/  ISETP.NE.AND P0, PT, R23, RZ, PT ;  /* 0x000000ff1700720c */ /* 0x000fe20003f05270 */
[----:B------:R-:W-:-:S12]  /*2150*/  IMAD.MOV.U32 R22, RZ, RZ, 0x24 ;  /* 0x00000024ff167424 */ /* 0x000fd800078e00ff */
[----:B------:R-:W-:Y:S05]  /*2160*/  @!P0 BRA `(.L_x_24) ;  /* 0x0000000800948947 */ /* 0x000fea0003800000 */
[----:B------:R-:W-:-:S07]  /*2170*/  VIADD R23, R23, 0xffffffff ;  /* 0xffffffff17177836 */ /* 0x000fce0000000000 */
.L_x_60:
[----:B------:R-:W-:-:S13]  /*2180*/  LOP3.LUT P0, RZ, R17, 0x20, RZ, 0xc0, !PT ;  /* 0x0000002011ff7812 */ /* 0x000fda000780c0ff */
[----:B------:R-:W-:Y:S05]  /*2190*/  @!P0 BRA `(.L_x_61) ;  /* 0x0000000000108947 */ /* 0x000fea0003800000 */
[----:B------:R-:W-:Y:S01]  /*21a0*/  ISETP.NE.AND P0, PT, R23, RZ, PT ;  /* 0x000000ff1700720c */ /* 0x000fe20003f05270 */
[----:B------:R-:W-:-:S12]  /*21b0*/  IMAD.MOV.U32 R22, RZ, RZ, 0x25 ;  /* 0x00000025ff167424 */ /* 0x000fd800078e00ff */
[----:B------:R-:W-:Y:S05]  /*21c0*/  @!P0 BRA `(.L_x_24) ;  /* 0x00000008007c8947 */ /* 0x000fea0003800000 */
[----:B------:R-:W-:-:S07]  /*21d0*/  VIADD R23, R23, 0xffffffff ;  /* 0xffffffff17177836 */ /* 0x000fce0000000000 */
.L_x_61:
[----:B------:R-:W-:-:S13]  /*21e0*/  LOP3.LUT P0, RZ, R17, 0x40, RZ, 0xc0, !PT ;  /* 0x0000004011ff7812 */ /* 0x000fda000780c0ff */
[----:B------:R-:W-:Y:S05]  /*21f0*/  @!P0 BRA `(.L_x_62) ;  /* 0x0000000000108947 */ /* 0x000fea0003800000 */
[----:B------:R-:W-:Y:S01]  /*2200*/  ISETP.NE.AND P0, PT, R23, RZ, PT ;  /* 0x000000ff1700720c */ /* 0x000fe20003f05270 */
[----:B------:R-:W-:-:S12]  /*2210*/  IMAD.MOV.U32 R22, RZ, RZ, 0x26 ;  /* 0x00000026ff167424 */ /* 0x000fd800078e00ff */
[----:B------:R-:W-:Y:S05]  /*2220*/  @!P0 BRA `(.L_x_24) ;  /* 0x0000000800648947 */ /* 0x000fea0003800000 */
[----:B------:R-:W-:-:S07]  /*2230*/  VIADD R23, R23, 0xffffffff ;  /* 0xffffffff17177836 */ /* 0x000fce0000000000 */
.L_x_62:
[----:B------:R-:W-:-:S13]  /*2240*/  LOP3.LUT P0, RZ, R17, 0x80, RZ, 0xc0, !PT ;  /* 0x0000008011ff7812 */ /* 0x000fda000780c0ff */
[----:B------:R-:W-:Y:S05]  /*2250*/  @!P0 BRA `(.L_x_63) ;  /* 0x0000000000108947 */ /* 0x000fea0003800000 */
[----:B------:R-:W-:Y:S01]  /*2260*/  ISETP.NE.AND P0, PT, R23, RZ, PT ;  /* 0x000000ff1700720c */ /* 0x000fe20003f05270 */
[----:B------:R-:W-:-:S12]  /*2270*/  IMAD.MOV.U32 R22, RZ, RZ, 0x27 ;  /* 0x00000027ff167424 */ /* 0x000fd800078e00ff */
[----:B------:R-:W-:Y:S05]  /*2280*/  @!P0 BRA `(.L_x_24) ;  /* 0x00000008004c8947 */ /* 0x000fea0003800000 */
[----:B------:R-:W-:-:S07]  /*2290*/  IADD3 R23, PT, PT, R23, -0x1, RZ ;  /* 0xffffffff17177810 */ /* 0x000fce0007ffe0ff */
.L_x_63:
[----:B------:R-:W-:-:S13]  /*22a0*/  LOP3.LUT P0, RZ, R17, 0x100, RZ, 0xc0, !PT ;  /* 0x0000010011ff7812 */ /* 0x000fda000780c0ff */
[----:B------:R-:W-:Y:S05]  /*22b0*/  @!P0 BRA `(.L_x_64) ;  /* 0x0000000000108947 */ /* 0x000fea0003800000 */
[----:B------:R-:W-:Y:S01]  /*22c0*/  ISETP.NE.AND P0, PT, R23, RZ, PT ;  /* 0x000000ff1700720c */ /* 0x000fe20003f05270 */
[----:B------:R-:W-:-:S12]  /*22d0*/  IMAD.MOV.U32 R22, RZ, RZ, 0x28 ;  /* 0x00000028ff167424 */ /* 0x000fd800078e00ff */
[----:B------:R-:W-:Y:S05]  /*22e0*/  @!P0 BRA `(.L_x_24) ;  /* 0x0000000800348947 */ /* 0x000fea0003800000 */
[----:B------:R-:W-:-:S07]  /*22f0*/  VIADD R23, R23, 0xffffffff ;  /* 0xffffffff17177836 */ /* 0x000fce0000000000 */
.L_x_64:
[----:B------:R-:W-:-:S13]  /*2300*/  LOP3.LUT P0, RZ, R17, 0x200, RZ, 0xc0, !PT ;  /* 0x0000020011ff7812 */ /* 0x000fda000780c0ff */
[----:B------:R-:W-:Y:S05]  /*2310*/  @!P0 BRA `(.L_x_65) ;  /* 0x0000000000108947 */ /* 0x000fea0003800000 */
[----:B------:R-:W-:Y:S01]  /*2320*/  ISETP.NE.AND P0, PT, R23, RZ, PT ;  /* 0x000000ff1700720c */ /* 0x000fe20003f05270 */
[----:B------:R-:W-:-:S12]  /*2330*/  IMAD.MOV.U32 R22, RZ, RZ, 0x29 ;  /* 0x00000029ff167424 */ /* 0x000fd800078e00ff */
[----:B------:R-:W-:Y:S05]  /*2340*/  @!P0 BRA `(.L_x_24) ;  /* 0x00000008001c8947 */ /* 0x000fea0003800000 */
[----:B------:R-:W-:-:S07]  /*2350*/  VIADD R23, R23, 0xffffffff ;  /* 0xffffffff17177836 */ /* 0x000fce0000000000 */
.L_x_65:
[----:B------:R-:W-:-:S13]  /*2360*/  LOP3.LUT P0, RZ, R17, 0x400, RZ, 0xc0, !PT ;  /* 0x0000040011ff7812 */ /* 0x000fda000780c0ff */
[----:B------:R-:W-:Y:S05]  /*2370*/  @!P0 BRA `(.L_x_66) ;  /* 0x0000000000108947 */ /* 0x000fea0003800000 */
[----:B------:R-:W-:Y:S01]  /*2380*/  ISETP.NE.AND P0, PT, R23, RZ, PT ;  /* 0x000000ff1700720c */ /* 0x000fe20003f05270 */
[----:B------:R-:W-:-:S12]  /*2390*/  IMAD.MOV.U32 R22, RZ, RZ, 0x2a ;  /* 0x0000002aff167424 */ /* 0x000fd800078e00ff */
[----:B------:R-:W-:Y:S05]  /*23a0*/  @!P0 BRA `(.L_x_24) ;  /* 0x0000000800048947 */ /* 0x000fea0003800000 */
[----:B------:R-:W-:-:S07]  /*23b0*/  VIADD R23, R23, 0xffffffff ;  /* 0xffffffff17177836 */ /* 0x000fce0000000000 */
.L_x_66:
[----:B------:R-:W-:-:S13]  /*23c0*/  LOP3.LUT P0, RZ, R17, 0x800, RZ, 0xc0, !PT ;  /* 0x0000080011ff7812 */ /* 0x000fda000780c0ff */
[----:B------:R-:W-:Y:S05]  /*23d0*/  @!P0 BRA `(.L_x_67) ;  /* 0x0000000000108947 */ /* 0x000fea0003800000 */
[----:B------:R-:W-:Y:S01]  /*23e0*/  ISETP.NE.AND P0, PT, R23, RZ, PT ;  /* 0x000000ff1700720c */ /* 0x000fe20003f05270 */
[----:B------:R-:W-:-:S12]  /*23f0*/  IMAD.MOV.U32 R22, RZ, RZ, 0x2b ;  /* 0x0000002bff167424 */ /* 0x000fd800078e00ff */
[----:B------:R-:W-:Y:S05]  /*2400*/  @!P0 BRA `(.L_x_24) ;  /* 0x0000000400ec8947 */ /* 0x000fea0003800000 */
[----:B------:R-:W-:-:S07]  /*2410*/  VIADD R23, R23, 0xffffffff ;  /* 0xffffffff17177836 */ /* 0x000fce0000000000 */
.L_x_67:
[----:B------:R-:W-:-:S13]  /*2420*/  LOP3.LUT P0, RZ, R17, 0x1000, RZ, 0xc0, !PT ;  /* 0x0000100011ff7812 */ /* 0x000fda000780c0ff */
[----:B------:R-:W-:Y:S05]  /*2430*/  @!P0 BRA `(.L_x_68) ;  /* 0x0000000000108947 */ /* 0x000fea0003800000 */
[----:B------:R-:W-:Y:S01]  /*2440*/  ISETP.NE.AND P0, PT, R23, RZ, PT ;  /* 0x000000ff1700720c */ /* 0x000fe20003f05270 */
[----:B------:R-:W-:-:S12]  /*2450*/  IMAD.MOV.U32 R22, RZ, RZ, 0x2c ;  /* 0x0000002cff167424 */ /* 0x000fd800078e00ff */
[----:B------:R-:W-:Y:S05]  /*2460*/  @!P0 BRA `(.L_x_24) ;  /* 0x0000000400d48947 */ /* 0x000fea0003800000 */
[----:B------:R-:W-:-:S07]  /*2470*/  VIADD R23, R23, 0xffffffff ;  /* 0xffffffff17177836 */ /* 0x000fce0000000000 */
.L_x_68:
[----:B------:R-:W-:-:S13]  /*2480*/  LOP3.LUT P0, RZ, R17, 0x2000, RZ, 0xc0, !PT ;  /* 0x0000200011ff7812 */ /* 0x000fda000780c0ff */
[----:B------:R-:W-:Y:S05]  /*2490*/  @!P0 BRA `(.L_x_69) ;  /* 0x0000000000108947 */ /* 0x000fea0003800000 */
[----:B------:R-:W-:Y:S01]  /*24a0*/  ISETP.NE.AND P0, PT, R23, RZ, PT ;  /* 0x000000ff1700720c */ /* 0x000fe20003f05270 */
[----:B------:R-:W-:-:S12]  /*24b0*/  IMAD.MOV.U32 R22, RZ, RZ, 0x2d ;  /* 0x0000002dff167424 */ /* 0x000fd800078e00ff */
[----:B------:R-:W-:Y:S05]  /*24c0*/  @!P0 BRA `(.L_x_24) ;  /* 0x0000000400bc8947 */ /* 0x000fea0003800000 */
[----:B------:R-:W-:-:S07]  /*24d0*/  VIADD R23, R23, 0xffffffff ;  /* 0xffffffff17177836 */ /* 0x000fce0000000000 */
.L_x_69:
[----:B------:R-:W-:-:S13]  /*24e0*/  LOP3.LUT P0, RZ, R17, 0x4000, RZ, 0xc0, !PT ;  /* 0x0000400011ff7812 */ /* 0x000fda000780c0ff */
[----:B------:R-:W-:Y:S05]  /*24f0*/  @!P0 BRA `(.L_x_70) ;  /* 0x0000000000108947 */ /* 0x000fea0003800000 */
[----:B------:R-:W-:Y:S01]  /*2500*/  ISETP.NE.AND P0, PT, R23, RZ, PT ;  /* 0x000000ff1700720c */ /* 0x000fe20003f05270 */
[----:B------:R-:W-:-:S12]  /*2510*/  IMAD.MOV.U32 R22, RZ, RZ, 0x2e ;  /* 0x0000002eff167424 */ /* 0x000fd800078e00ff */
[----:B------:R-:W-:Y:S05]  /*2520*/  @!P0 BRA `(.L_x_24) ;  /* 0x0000000400a48947 */ /* 0x000fea0003800000 */
[----:B------:R-:W-:-:S07]  /*2530*/  VIADD R23, R23, 0xffffffff ;  /* 0xffffffff17177836 */ /* 0x000fce0000000000 */
.L_x_70:
[----:B------:R-:W-:-:S13]  /*2540*/  LOP3.LUT P0, RZ, R17, 0x8000, RZ, 0xc0, !PT ;  /* 0x0000800011ff7812 */ /* 0x000fda000780c0ff */
[----:B------:R-:W-:Y:S05]  /*2550*/  @!P0 BRA `(.L_x_71) ;  /* 0x0000000000108947 */ /* 0x000fea0003800000 */
[----:B------:R-:W-:Y:S01]  /*2560*/  ISETP.NE.AND P0, PT, R23, RZ, PT ;  /* 0x000000ff1700720c */ /* 0x000fe20003f05270 */
[----:B------:R-:W-:-:S12]  /*2570*/  IMAD.MOV.U32 R22, RZ, RZ, 0x2f ;  /* 0x0000002fff167424 */ /* 0x000fd800078e00ff */
[----:B------:R-:W-:Y:S05]  /*2580*/  @!P0 BRA `(.L_x_24) ;  /* 0x00000004008c8947 */ /* 0x000fea0003800000 */
[----:B------:R-:W-:-:S07]  /*2590*/  VIADD R23, R23, 0xffffffff ;  /* 0xffffffff17177836 */ /* 0x000fce0000000000 */
.L_x_71:
[----:B------:R-:W-:-:S13]  /*25a0*/  LOP3.LUT P0, RZ, R17, 0x10000, RZ, 0xc0, !PT ;  /* 0x0001000011ff7812 */ /* 0x000fda000780c0ff */
[----:B------:R-:W-:Y:S05]  /*25b0*/  @!P0 BRA `(.L_x_72) ;  /* 0x0000000000108947 */ /* 0x000fea0003800000 */
[----:B------:R-:W-:Y:S01]  /*25c0*/  ISETP.NE.AND P0, PT, R23, RZ, PT ;  /* 0x000000ff1700720c */ /* 0x000fe20003f05270 */
[----:B------:R-:W-:-:S12]  /*25d0*/  IMAD.MOV.U32 R22, RZ, RZ, 0x30 ;  /* 0x00000030ff167424 */ /* 0x000fd800078e00ff */
[----:B------:R-:W-:Y:S05]  /*25e0*/  @!P0 BRA `(.L_x_24) ;  /* 0x0000000400748947 */ /* 0x000fea0003800000 */
[----:B------:R-:W-:-:S07]  /*25f0*/  VIADD R23, R23, 0xffffffff ;  /* 0xffffffff17177836 */ /* 0x000fce0000000000 */
.L_x_72:
[----:B------:R-:W-:-:S13]  /*2600*/  LOP3.LUT P0, RZ, R17, 0x20000, RZ, 0xc0, !PT ;  /* 0x0002000011ff7812 */ /* 0x000fda000780c0ff */
[----:B------:R-:W-:Y:S05]  /*2610*/  @!P0 BRA `(.L_x_73) ;  /* 0x0000000000108947 */ /* 0x000fea0003800000 */
[----:B------:R-:W-:Y:S01]  /*2620*/  ISETP.NE.AND P0, PT, R23, RZ, PT ;  /* 0x000000ff1700720c */ /* 0x000fe20003f05270 */
[----:B------:R-:W-:-:S12]  /*2630*/  IMAD.MOV.U32 R22, RZ, RZ, 0x31 ;  /* 0x00000031ff167424 */ /* 0x000fd800078e00ff */
[----:B------:R-:W-:Y:S05]  /*2640*/  @!P0 BRA `(.L_x_24) ;  /* 0x00000004005c8947 */ /* 0x000fea0003800000 */
[----:B------:R-:W-:-:S07]  /*2650*/  VIADD R23, R23, 0xffffffff ;  /* 0xffffffff17177836 */ /* 0x000fce0000000000 */
.L_x_73:
[----:B------:R-:W-:-:S13]  /*2660*/  LOP3.LUT P0, RZ, R17, 0x40000, RZ, 0xc0, !PT ;  /* 0x0004000011ff7812 */ /* 0x000fda000780c0ff */
[----:B------:R-:W-:Y:S05]  /*2670*/  @!P0 BRA `(.L_x_74) ;  /* 0x0000000000108947 */ /* 0x000fea0003800000 */
[----:B------:R-:W-:Y:S01]  /*2680*/  ISETP.NE.AND P0, PT, R23, RZ, PT ;  /* 0x000000ff1700720c */ /* 0x000fe20003f05270 */
[----:B------:R-:W-:-:S12]  /*2690*/  IMAD.MOV.U32 R22, RZ, RZ, 0x32 ;  /* 0x00000032ff167424 */ /* 0x000fd800078e00ff */
[----:B------:R-:W-:Y:S05]  /*26a0*/  @!P0 BRA `(.L_x_24) ;  /* 0x0000000400448947 */ /* 0x000fea0003800000 */
[----:B------:R-:W-:-:S07]  /*26b0*/  VIADD R23, R23, 0xffffffff ;  /* 0xffffffff17177836 */ /* 0x000fce0000000000 */
.L_x_74:
[----:B------:R-:W-:-:S13]  /*26c0*/  LOP3.LUT P0, RZ, R17, 0x80000, RZ, 0xc0, !PT ;  /* 0x0008000011ff7812 */ /* 0x000fda000780c0ff */
[----:B------:R-:W-:Y:S05]  /*26d0*/  @!P0 BRA `(.L_x_75) ;  /* 0x0000000000108947 */ /* 0x000fea0003800000 */
[----:B------:R-:W-:Y:S01]  /*26e0*/  ISETP.NE.AND P0, PT, R23, RZ, PT ;  /* 0x000000ff1700720c */ /* 0x000fe20003f05270 */
[----:B------:R-:W-:-:S12]  /*26f0*/  IMAD.MOV.U32 R22, RZ, RZ, 0x33 ;  /* 0x00000033ff167424 */ /* 0x000fd800078e00ff */
[----:B------:R-:W-:Y:S05]  /*2700*/  @!P0 BRA `(.L_x_24) ;  /* 0x00000004002c8947 */ /* 0x000fea0003800000 */
[----:B------:R-:W-:-:S07]  /*2710*/  VIADD R23, R23, 0xffffffff ;  /* 0xffffffff17177836 */ /* 0x000fce0000000000 */
.L_x_75:
[----:B------:R-:W-:-:S13]  /*2720*/  LOP3.LUT P0, RZ, R17, 0x100000, RZ, 0xc0, !PT ;  /* 0x0010000011ff7812 */ /* 0x000fda000780c0ff */
[----:B------:R-:W-:Y:S05]  /*2730*/  @!P0 BRA `(.L_x_76) ;  /* 0x0000000000108947 */ /* 0x000fea0003800000 */
[----:B------:R-:W-:Y:S01]  /*2740*/  ISETP.NE.AND P0, PT, R23, RZ, PT ;  /* 0x000000ff1700720c */ /* 0x000fe20003f05270 */
[----:B------:R-:W-:-:S12]  /*2750*/  IMAD.MOV.U32 R22, RZ, RZ, 0x34 ;  /* 0x00000034ff167424 */ /* 0x000fd800078e00ff */
[----:B------:R-:W-:Y:S05]  /*2760*/  @!P0 BRA `(.L_x_24) ;  /* 0x0000000400148947 */ /* 0x000fea0003800000 */
[----:B------:R-:W-:-:S07]  /*2770*/  VIADD R23, R23, 0xffffffff ;  /* 0xffffffff17177836 */ /* 0x000fce0000000000 */
.L_x_76:
[----:B------:R-:W-:-:S13]  /*2780*/  LOP3.LUT P0, RZ, R17, 0x200000, RZ, 0xc0, !PT ;  /* 0x0020000011ff7812 */ /* 0x000fda000780c0ff */
[----:B------:R-:W-:Y:S05]  /*2790*/  @!P0 BRA `(.L_x_77) ;  /* 0x0000000000108947 */ /* 0x000fea0003800000 */
[----:B------:R-:W-:Y:S02]  /*27a0*/  ISETP.NE.AND P0, PT, R23, RZ, PT ;  /* 0x000000ff1700720c */ /* 0x000fe40003f05270 */
[----:B------:R-:W-:-:S11]  /*27b0*/  MOV R22, 0x35 ;  /* 0x0000003500167802 */ /* 0x000fd60000000f00 */
[----:B------:R-:W-:Y:S05]  /*27c0*/  @!P0 BRA `(.L_x_24) ;  /* 0x0000000000fc8947 */ /* 0x000fea0003800000 */
[----:B------:R-:W-:-:S07]  /*27d0*/  VIADD R23, R23, 0xffffffff ;  /* 0xffffffff17177836 */ /* 0x000fce0000000000 */
.L_x_77:
[----:B------:R-:W-:-:S13]  /*27e0*/  LOP3.LUT P0, RZ, R17, 0x400000, RZ, 0xc0, !PT ;  /* 0x0040000011ff7812 */ /* 0x000fda000780c0ff */
[----:B------:R-:W-:Y:S05]  /*27f0*/  @!P0 BRA `(.L_x_78) ;  /* 0x0000000000108947 */ /* 0x000fea0003800000 */
[----:B------:R-:W-:Y:S01]  /*2800*/  ISETP.NE.AND P0, PT, R23, RZ, PT ;  /* 0x000000ff1700720c */ /* 0x000fe20003f05270 */
[----:B------:R-:W-:-:S12]  /*2810*/  IMAD.MOV.U32 R22, RZ, RZ, 0x36 ;  /* 0x00000036ff167424 */ /* 0x000fd800078e00ff */
[----:B------:R-:W-:Y:S05]  /*2820*/  @!P0 BRA `(.L_x_24) ;  /* 0x0000000000e48947 */ /* 0x000fea0003800000 */
[----:B------:R-:W-:-:S07]  /*2830*/  VIADD R23, R23, 0xffffffff ;  /* 0xffffffff17177836 */ /* 0x000fce0000000000 */
.L_x_78:
[----:B------:R-:W-:-:S13]  /*2840*/  LOP3.LUT P0, RZ, R17, 0x800000, RZ, 0xc0, !PT ;  /* 0x0080000011ff7812 */ /* 0x000fda000780c0ff */
[----:B------:R-:W-:Y:S05]  /*2850*/  @!P0 BRA `(.L_x_79) ;  /* 0x0000000000108947 */ /* 0x000fea0003800000 */
[----:B------:R-:W-:Y:S01]  /*2860*/  ISETP.NE.AND P0, PT, R23, RZ, PT ;  /* 0x000000ff1700720c */ /* 0x000fe20003f05270 */
[----:B------:R-:W-:-:S12]  /*2870*/  IMAD.MOV.U32 R22, RZ, RZ, 0x37 ;  /* 0x00000037ff167424 */ /* 0x000fd800078e00ff */
[----:B------:R-:W-:Y:S05]  /*2880*/  @!P0 BRA `(.L_x_24) ;  /* 0x0000000000cc8947 */ /* 0x000fea0003800000 */
[----:B------:R-:W-:-:S07]  /*2890*/  VIADD R23, R23, 0xffffffff ;  /* 0xffffffff17177836 */ /* 0x000fce0000000000 */
.L_x_79:
[----:B------:R-:W-:-:S13]  /*28a0*/  LOP3.LUT P0, RZ, R17, 0x1000000, RZ, 0xc0, !PT ;  /* 0x0100000011ff7812 */ /* 0x000fda000780c0ff */
[----:B------:R-:W-:Y:S05]  /*28b0*/  @!P0 BRA `(.L_x_80) ;  /* 0x0000000000108947 */ /* 0x000fea0003800000 */
[----:B------:R-:W-:Y:S01]  /*28c0*/  ISETP.NE.AND P0, PT, R23, RZ, PT ;  /* 0x000000ff1700720c */ /* 0x000fe20003f05270 */
[----:B------:R-:W-:-:S12]  /*28d0*/  IMAD.MOV.U32 R22, RZ, RZ, 0x38 ;  /* 0x00000038ff167424 */ /* 0x000fd800078e00ff */
[----:B------:R-:W-:Y:S05]  /*28e0*/  @!P0 BRA `(.L_x_24) ;  /* 0x0000000000b48947 */ /* 0x000fea0003800000 */
[----:B------:R-:W-:-:S07]  /*28f0*/  VIADD R23, R23, 0xffffffff ;  /* 0xffffffff17177836 */ /* 0x000fce0000000000 */
.L_x_80:
[----:B------:R-:W-:-:S13]  /*2900*/  LOP3.LUT P0, RZ, R17, 0x2000000, RZ, 0xc0, !PT ;  /* 0x0200000011ff7812 */ /* 0x000fda000780c0ff */
[----:B------:R-:W-:Y:S05]  /*2910*/  @!P0 BRA `(.L_x_81) ;  /* 0x0000000000108947 */ /* 0x000fea0003800000 */
[----:B------:R-:W-:Y:S01]  /*2920*/  ISETP.NE.AND P0, PT, R23, RZ, PT ;  /* 0x000000ff1700720c */ /* 0x000fe20003f05270 */
[----:B------:R-:W-:-:S12]  /*2930*/  IMAD.MOV.U32 R22, RZ, RZ, 0x39 ;  /* 0x00000039ff167424 */ /* 0x000fd800078e00ff */
[----:B------:R-:W-:Y:S05]  /*2940*/  @!P0 BRA `(.L_x_24) ;  /* 0x00000000009c8947 */ /* 0x000fea0003800000 */
[----:B------:R-:W-:-:S07]  /*2950*/  VIADD R23, R23, 0xffffffff ;  /* 0xffffffff17177836 */ /* 0x000fce0000000000 */
.L_x_81:
[----:B------:R-:W-:-:S13]  /*2960*/  LOP3.LUT P0, RZ, R17, 0x4000000, RZ, 0xc0, !PT ;  /* 0x0400000011ff7812 */ /* 0x000fda000780c0ff */
[----:B------:R-:W-:Y:S05]  /*2970*/  @!P0 BRA `(.L_x_82) ;  /* 0x0000000000108947 */ /* 0x000fea0003800000 */
[----:B------:R-:W-:Y:S01]  /*2980*/  ISETP.NE.AND P0, PT, R23, RZ, PT ;  /* 0x000000ff1700720c */ /* 0x000fe20003f05270 */
[----:B------:R-:W-:-:S12]  /*2990*/  IMAD.MOV.U32 R22, RZ, RZ, 0x3a ;  /* 0x0000003aff167424 */ /* 0x000fd800078e00ff */
[----:B------:R-:W-:Y:S05]  /*29a0*/  @!P0 BRA `(.L_x_24) ;  /* 0x0000000000848947 */ /* 0x000fea0003800000 */
[----:B------:R-:W-:-:S07]  /*29b0*/  VIADD R23, R23, 0xffffffff ;  /* 0xffffffff17177836 */ /* 0x000fce0000000000 */
.L_x_82:
[----:B------:R-:W-:-:S13]  /*29c0*/  LOP3.LUT P0, RZ, R17, 0x8000000, RZ, 0xc0, !PT ;  /* 0x0800000011ff7812 */ /* 0x000fda000780c0ff */
[----:B------:R-:W-:Y:S05]  /*29d0*/  @!P0 BRA `(.L_x_83) ;  /* 0x0000000000108947 */ /* 0x000fea0003800000 */
[----:B------:R-:W-:Y:S01]  /*29e0*/  ISETP.NE.AND P0, PT, R23, RZ, PT ;  /* 0x000000ff1700720c */ /* 0x000fe20003f05270 */
[----:B------:R-:W-:-:S12]  /*29f0*/  IMAD.MOV.U32 R22, RZ, RZ, 0x3b ;  /* 0x0000003bff167424 */ /* 0x000fd800078e00ff */
[----:B------:R-:W-:Y:S05]  /*2a00*/  @!P0 BRA `(.L_x_24) ;  /* 0x00000000006c8947 */ /* 0x000fea0003800000 */
[----:B------:R-:W-:-:S07]  /*2a10*/  VIADD R23, R23, 0xffffffff ;  /* 0xffffffff17177836 */ /* 0x000fce0000000000 */
.L_x_83:
[----:B------:R-:W-:-:S13]  /*2a20*/  LOP3.LUT P0, RZ, R17, 0x10000000, RZ, 0xc0, !PT ;  /* 0x1000000011ff7812 */ /* 0x000fda000780c0ff */
[----:B------:R-:W-:Y:S05]  /*2a30*/  @!P0 BRA `(.L_x_84) ;  /* 0x0000000000108947 */ /* 0x000fea0003800000 */
[----:B------:R-:W-:Y:S01]  /*2a40*/  ISETP.NE.AND P0, PT, R23, RZ, PT ;  /* 0x000000ff1700720c */ /* 0x000fe20003f05270 */
[----:B------:R-:W-:-:S12]  /*2a50*/  IMAD.MOV.U32 R22, RZ, RZ, 0x3c ;  /* 0x0000003cff167424 */ /* 0x000fd800078e00ff */
[----:B------:R-:W-:Y:S05]  /*2a60*/  @!P0 BRA `(.L_x_24) ;  /* 0x0000000000548947 */ /* 0x000fea0003800000 */
[----:B------:R-:W-:-:S07]  /*2a70*/  VIADD R23, R23, 0xffffffff ;  /* 0xffffffff17177836 */ /* 0x000fce0000000000 */
.L_x_84:
[----:B------:R-:W-:-:S13]  /*2a80*/  LOP3.LUT P0, RZ, R17, 0x20000000, RZ, 0xc0, !PT ;  /* 0x2000000011ff7812 */ /* 0x000fda000780c0ff */
[----:B------:R-:W-:Y:S05]  /*2a90*/  @!P0 BRA `(.L_x_85) ;  /* 0x0000000000108947 */ /* 0x000fea0003800000 */
[----:B------:R-:W-:Y:S01]  /*2aa0*/  ISETP.NE.AND P0, PT, R23, RZ, PT ;  /* 0x000000ff1700720c */ /* 0x000fe20003f05270 */
[----:B------:R-:W-:-:S12]  /*2ab0*/  IMAD.MOV.U32 R22, RZ, RZ, 0x3d ;  /* 0x0000003dff167424 */ /* 0x000fd800078e00ff */
[----:B------:R-:W-:Y:S05]  /*2ac0*/  @!P0 BRA `(.L_x_24) ;  /* 0x00000000003c8947 */ /* 0x000fea0003800000 */
[----:B------:R-:W-:-:S07]  /*2ad0*/  VIADD R23, R23, 0xffffffff ;  /* 0xffffffff17177836 */ /* 0x000fce0000000000 */
.L_x_85:
[----:B------:R-:W-:-:S13]  /*2ae0*/  LOP3.LUT P0, RZ, R17, 0x40000000, RZ, 0xc0, !PT ;  /* 0x4000000011ff7812 */ /* 0x000fda000780c0ff */
[----:B------:R-:W-:Y:S05]  /*2af0*/  @!P0 BRA `(.L_x_86) ;  /* 0x0000000000108947 */ /* 0x000fea0003800000 */
[----:B------:R-:W-:Y:S01]  /*2b00*/  ISETP.NE.AND P0, PT, R23, RZ, PT ;  /* 0x000000ff1700720c */ /* 0x000fe20003f05270 */
[----:B------:R-:W-:-:S12]  /*2b10*/  IMAD.MOV.U32 R22, RZ, RZ, 0x3e ;  /* 0x0000003eff167424 */ /* 0x000fd800078e00ff */
[----:B------:R-:W-:Y:S05]  /*2b20*/  @!P0 BRA `(.L_x_24) ;  /* 0x0000000000248947 */ /* 0x000fea0003800000 */
[----:B------:R-:W-:-:S07]  /*2b30*/  VIADD R23, R23, 0xffffffff ;  /* 0xffffffff17177836 */ /* 0x000fce0000000000 */
.L_x_86:
[----:B------:R-:W-:Y:S01]  /*2b40*/  SHF.R.U32.HI R18, RZ, 0x1f, R17 ;  /* 0x0000001fff127819 */ /* 0x000fe20000011611 */
[----:B------:R-:W-:Y:S01]  /*2b50*/  IMAD.MOV.U32 R22, RZ, RZ, -0x1 ;  /* 0xffffffffff167424 */ /* 0x000fe200078e00ff */
[----:B------:R-:W-:Y:S02]  /*2b60*/  ISETP.NE.AND P2, PT, R23, RZ, PT ;  /* 0x000000ff1700720c */ /* 0x000fe40003f45270 */
[----:B------:R-:W-:Y:S02]  /*2b70*/  LOP3.LUT R18, R18, 0x1, RZ, 0xc0, !PT ;  /* 0x0000000112127812 */ /* 0x000fe400078ec0ff */
[----:B------:R-:W-:Y:S02]  /*2b80*/  SEL R22, R22, 0x3f, P2 ;  /* 0x0000003f16167807 */ /* 0x000fe40001000000 */
[----:B------:R-:W-:-:S04]  /*2b90*/  ISETP.NE.U32.AND P0, PT, R18, 0x1, PT ;  /* 0x000000011200780c */ /* 0x000fc80003f05070 */
[----:B------:R-:W-:-:S04]  /*2ba0*/  ISETP.NE.U32.AND.EX P0, PT, RZ, RZ, PT, P0 ;  /* 0x000000ffff00720c */ /* 0x000fc80003f05100 */
[----:B------:R-:W-:-:S09]  /*2bb0*/  SEL R22, R22, 0xffffffff, !P0 ;  /* 0xffffffff16167807 */ /* 0x000fd20004000000 */
.L_x_24:
[----:B------:R-:W0:Y:S01]  /*2bc0*/  I2F.U32.RP R25, UR5 ;  /* 0x0000000500197d06 */ /* 0x000e220008209000 */
[----:B------:R-:W-:Y:S01]  /*2bd0*/  SHF.R.U32.HI R18, RZ, 0x2, R11 ;  /* 0x00000002ff127819 */ /* 0x000fe2000001160b */
[----:B------:R-:W-:Y:S01]  /*2be0*/  IMAD R27, RZ, RZ, -UR5 ;  /* 0x80000005ff1b7e24 */ /* 0x000fe2000f8e02ff */
[----:B------:R-:W-:Y:S01]  /*2bf0*/  ISETP.NE.U32.AND P2, PT, RZ, UR5, PT ;  /* 0x00000005ff007c0c */ /* 0x000fe2000bf45070 */
[----:B------:R-:W-:Y:S01]  /*2c00*/  VIADD R24, R8, 0x10974f ;  /* 0x0010974f08187836 */ /* 0x000fe20000000000 */
[----:B------:R-:W-:Y:S01]  /*2c10*/  LOP3.LUT R18, R18, R11, RZ, 0x3c, !PT ;  /* 0x0000000b12127212 */ /* 0x000fe200078e3cff */
[----:B------:R-:W-:Y:S01]  /*2c20*/  IMAD.SHL.U32 R11, R10, 0x10, RZ ;  /* 0x000000100a0b7824 */ /* 0x000fe200078e00ff */
[----:B------:R1:W-:Y:S03]  /*2c30*/  STS [UR8+0x4af4], R14 ;  /* 0x004af40eff007988 */ /* 0x0003e60008000808 */
[C---:B------:R-:W-:Y:S01]  /*2c40*/  IMAD.SHL.U32 R23, R18.reuse, 0x2, RZ ;  /* 0x0000000212177824 */ /* 0x040fe200078e00ff */
[----:B------:R1:W-:Y:S01]  /*2c50*/  STS [UR8+0x4af0], R24 ;  /* 0x004af018ff007988 */ /* 0x0003e20008000808 */
[----:B0-----:R-:W0:Y:S03]  /*2c60*/  MUFU.RCP R25, R25 ;  /* 0x0000001900197308 */ /* 0x001e260000001000 */
[----:B------:R-:W-:Y:S01]  /*2c70*/  LOP3.LUT R11, R18, R23, R11, 0x96, !PT ;  /* 0x00000017120b7212 */ /* 0x000fe200078e960b */
[----:B------:R-:W-:-:S03]  /*2c80*/  IMAD.MOV.U32 R18, RZ, RZ, RZ ;  /* 0x000000ffff127224 */ /* 0x000fc600078e00ff */
[----:B------:R-:W-:-:S04]  /*2c90*/  LOP3.LUT R11, R11, R10, RZ, 0x3c, !PT ;  /* 0x0000000a0b0b7212 */ /* 0x000fc800078e3cff */
[----:B------:R-:W-:Y:S01]  /*2ca0*/  IADD3 R8, PT, PT, R11, R24, RZ ;  /* 0x000000180b087210 */ /* 0x000fe20007ffe0ff */
[----:B------:R1:W-:Y:S01]  /*2cb0*/  STS.64 [UR8+0x4b00], R10 ;  /* 0x004b000aff007988 */ /* 0x0003e20008000a08 */
[----:B0-----:R-:W-:-:S06]  /*2cc0*/  VIADD R19, R25, 0xffffffe ;  /* 0x0ffffffe19137836 */ /* 0x001fcc0000000000 */
[----:B------:R-:W0:Y:S02]  /*2cd0*/  F2I.FTZ.U32.TRUNC.NTZ R19, R19 ;  /* 0x0000001300137305 */ /* 0x000e24000021f000 */
[----:B0-----:R-:W-:-:S04]  /*2ce0*/  IMAD R23, R27, R19, RZ ;  /* 0x000000131b177224 */ /* 0x001fc800078e02ff */
[----:B------:R-:W-:-:S06]  /*2cf0*/  IMAD.HI.U32 R19, R19, R23, R18 ;  /* 0x0000001713137227 */ /* 0x000fcc00078e0012 */
[----:B------:R-:W-:-:S04]  /*2d00*/  IMAD.HI.U32 R19, R19, R8, RZ ;  /* 0x0000000813137227 */ /* 0x000fc800078e00ff */
[----:B------:R-:W-:-:S04]  /*2d10*/  IMAD.MOV R19, RZ, RZ, -R19 ;  /* 0x000000ffff137224 */ /* 0x000fc800078e0a13 */
[----:B------:R-:W-:Y:S02]  /*2d20*/  IMAD R18, R19, UR5, R8 ;  /* 0x0000000513127c24 */ /* 0x000fe4000f8e0208 */
[----:B------:R-:W-:Y:S01]  /*2d30*/  IMAD.MOV.U32 R8, RZ, RZ, R15 ;  /* 0x000000ffff087224 */ /* 0x000fe200078e000f */
[----:B------:R-:W-:Y:S02]  /*2d40*/  LOP3.LUT R15, R20, 0x1, RZ, 0xc0, !PT ;  /* 0x00000001140f7812 */ /* 0x000fe400078ec0ff */
[C---:B------:R-:W-:Y:S02]  /*2d50*/  ISETP.GE.U32.AND P0, PT, R18.reuse, UR5, PT ;  /* 0x0000000512007c0c */ /* 0x040fe4000bf06070 */
[----:B------:R1:W-:Y:S11]  /*2d60*/  STS.64 [UR8+0x4af8], R8 ;  /* 0x004af808ff007988 */ /* 0x0003f60008000a08 */
[----:B------:R-:W-:Y:S01]  /*2d70*/  @P0 VIADD R18, R18, -UR5 ;  /* 0x8000000512120c36 */ /* 0x000fe20008000000 */
[----:B------:R-:W-:-:S04]  /*2d80*/  ISETP.NE.U32.AND P0, PT, R15, 0x1, PT ;  /* 0x000000010f00780c */ /* 0x000fc80003f05070 */
[----:B------:R-:W-:Y:S02]  /*2d90*/  ISETP.NE.U32.AND.EX P0, PT, RZ, RZ, PT, P0 ;  /* 0x000000ffff00720c */ /* 0x000fe40003f05100 */
[----:B------:R-:W-:-:S13]  /*2da0*/  ISETP.GE.U32.AND P3, PT, R18, UR5, PT ;  /* 0x0000000512007c0c */ /* 0x000fda000bf66070 */
[----:B------:R-:W-:Y:S01]  /*2db0*/  @P3 VIADD R18, R18, -UR5 ;  /* 0x8000000512123c36 */ /* 0x000fe20008000000 */
[----:B------:R-:W-:Y:S01]  /*2dc0*/  @!P2 LOP3.LUT R18, RZ, UR5, RZ, 0x33, !PT ;  /* 0x00000005ff12ac12 */ /* 0x000fe2000f8e33ff */
[----:B-1----:R-:W-:Y:S06]  /*2dd0*/  @P0 BRA `(.L_x_87) ;  /* 0x0000000000100947 */ /* 0x002fec0003800000 */
[----:B------:R-:W-:Y:S01]  /*2de0*/  ISETP.NE.AND P0, PT, R18, RZ, PT ;  /* 0x000000ff1200720c */ /* 0x000fe20003f05270 */
[----:B------:R-:W-:-:S12]  /*2df0*/  IMAD.MOV.U32 R11, RZ, RZ, RZ ;  /* 0x000000ffff0b7224 */ /* 0x000fd800078e00ff */
[----:B------:R-:W-:Y:S05]  /*2e00*/  @!P0 BRA `(.L_x_88) ;  /* 0x0000001400f48947 */ /* 0x000fea0003800000 */
[----:B------:R-:W-:-:S07]  /*2e10*/  VIADD R18, R18, 0xffffffff ;  /* 0xffffffff12127836 */ /* 0x000fce0000000000 */
.L_x_87:
[----:B------:R-:W-:-:S13]  /*2e20*/  LOP3.LUT P0, RZ, R20, 0x2, RZ, 0xc0, !PT ;  /* 0x0000000214ff7812 */ /* 0x000fda000780c0ff */
[----:B------:R-:W-:Y:S05]  /*2e30*/  @!P0 BRA `(.L_x_89) ;  /* 0x0000000000108947 */ /* 0x000fea0003800000 */
[----:B------:R-:W-:Y:S01]  /*2e40*/  ISETP.NE.AND P0, PT, R18, RZ, PT ;  /* 0x000000ff1200720c */ /* 0x000fe20003f05270 */
[----:B------:R-:W-:-:S12]  /*2e50*/  IMAD.MOV.U32 R11, RZ, RZ, 0x1 ;  /* 0x00000001ff0b7424 */ /* 0x000fd800078e00ff */
[----:B------:R-:W-:Y:S05]  /*2e60*/  @!P0 BRA `(.L_x_88) ;  /* 0x0000001400dc8947 */ /* 0x000fea0003800000 */
[----:B------:R-:W-:-:S07]  /*2e70*/  VIADD R18, R18, 0xffffffff ;  /* 0xffffffff12127836 */ /* 0x000fce0000000000 */
.L_x_89:
[----:B------:R-:W-:-:S13]  /*2e80*/  LOP3.LUT P0, RZ, R20, 0x4, RZ, 0xc0, !PT ;  /* 0x0000000414ff7812 */ /* 0x000fda000780c0ff */
[----:B------:R-:W-:Y:S05]  /*2e90*/  @!P0 BRA `(.L_x_90) ;  /* 0x0000000000108947 */ /* 0x000fea0003800000 */
[----:B------:R-:W-:Y:S01]  /*2ea0*/  ISETP.NE.AND P0, PT, R18, RZ, PT ;  /* 0x000000ff1200720c */ /* 0x000fe20003f05270 */
[----:B------:R-:W-:-:S12]  /*2eb0*/  IMAD.MOV.U32 R11, RZ, RZ, 0x2 ;  /* 0x00000002ff0b7424 */ /* 0x000fd800078e00ff */
[----:B------:R-:W-:Y:S05]  /*2ec0*/  @!P0 BRA `(.L_x_88) ;  /* 0x0000001400c48947 */ /* 0x000fea0003800000 */
[----:B------:R-:W-:-:S07]  /*2ed0*/  VIADD R18, R18, 0xffffffff ;  /* 0xffffffff12127836 */ /* 0x000fce0000000000 */
.L_x_90:
[----:B------:R-:W-:-:S13]  /*2ee0*/  LOP3.LUT P0, RZ, R20, 0x8, RZ, 0xc0, !PT ;  /* 0x0000000814ff7812 */ /* 0x000fda000780c0ff */
[----:B------:R-:W-:Y:S05]  /*2ef0*/  @!P0 BRA `(.L_x_91) ;  /* 0x0000000000108947 */ /* 0x000fea0003800000 */
[----:B------:R-:W-:Y:S01]  /*2f00*/  ISETP.NE.AND P0, PT, R18, RZ, PT ;  /* 0x000000ff1200720c */ /* 0x000fe20003f05270 */
[----:B------:R-:W-:-:S12]  /*2f10*/  IMAD.MOV.U32 R11, RZ, RZ, 0x3 ;  /* 0x00000003ff0b7424 */ /* 0x000fd800078e00ff */
[----:B------:R-:W-:Y:S05]  /*2f20*/  @!P0 BRA `(.L_x_88) ;  /* 0x0000001400ac8947 */ /* 0x000fea0003800000 */
[----:B------:R-:W-:-:S07]  /*2f30*/  VIADD R18, R18, 0xffffffff ;  /* 0xffffffff12127836 */ /* 0x000fce0000000000 */
.L_x_91:
[----:B------:R-:W-:-:S13]  /*2f40*/  LOP3.LUT P0, RZ, R20, 0x10, RZ, 0xc0, !PT ;  /* 0x0000001014ff7812 */ /* 0x000fda000780c0ff */
[----:B------:R-:W-:Y:S05]  /*2f50*/  @!P0 BRA `(.L_x_92) ;  /* 0x0000000000108947 */ /* 0x000fea0003800000 */
[----:B------:R-:W-:Y:S01]  /*2f60*/  ISETP.NE.AND P0, PT, R18, RZ, PT ;  /* 0x000000ff1200720c */ /* 0x000fe20003f05270 */
[----:B------:R-:W-:-:S12]  /*2f70*/  IMAD.MOV.U32 R11, RZ, RZ, 0x4 ;  /* 0x00000004ff0b7424 */ /* 0x000fd800078e00ff */
[----:B------:R-:W-:Y:S05]  /*2f80*/  @!P0 BRA `(.L_x_88) ;  /* 0x0000001400948947 */ /* 0x000fea0003800000 */
[----:B------:R-:W-:-:S07]  /*2f90*/  VIADD R18, R18, 0xffffffff ;  /* 0xffffffff12127836 */ /* 0x000fce0000000000 */
.L_x_92:
[----:B------:R-:W-:-:S13]  /*2fa0*/  LOP3.LUT P0, RZ, R20, 0x20, RZ, 0xc0, !PT ;  /* 0x0000002014ff7812 */ /* 0x000fda000780c0ff */
[----:B------:R-:W-:Y:S05]  /*2fb0*/  @!P0 BRA `(.L_x_93) ;  /* 0x0000000000108947 */ /* 0x000fea0003800000 */
[----:B------:R-:W-:Y:S01]  /*2fc0*/  ISETP.NE.AND P0, PT, R18, RZ, PT ;  /* 0x000000ff1200720c */ /* 0x000fe20003f05270 */
[----:B------:R-:W-:-:S12]  /*2fd0*/  IMAD.MOV.U32 R11, RZ, RZ, 0x5 ;  /* 0x00000005ff0b7424 */ /* 0x000fd800078e00ff */
[----:B------:R-:W-:Y:S05]  /*2fe0*/  @!P0 BRA `(.L_x_88) ;  /* 0x00000014007c8947 */ /* 0x000fea0003800000 */
[----:B------:R-:W-:-:S07]  /*2ff0*/  VIADD R18, R18, 0xffffffff ;  /* 0xffffffff12127836 */ /* 0x000fce0000000000 */
.L_x_93:
[----:B------:R-:W-:-:S13]  /*3000*/  LOP3.LUT P0, RZ, R20, 0x40, RZ, 0xc0, !PT ;  /* 0x0000004014ff7812 */ /* 0x000fda000780c0ff */
[----:B------:R-:W-:Y:S05]  /*3010*/  @!P0 BRA `(.L_x_94) ;  /* 0x0000000000108947 */ /* 0x000fea0003800000 */
[----:B------:R-:W-:Y:S01]  /*3020*/  ISETP.NE.AND P0, PT, R18, RZ, PT ;  /* 0x000000ff1200720c */ /* 0x000fe20003f05270 */
[----:B------:R-:W-:-:S12]  /*3030*/  IMAD.MOV.U32 R11, RZ, RZ, 0x6 ;  /* 0x00000006ff0b7424 */ /* 0x000fd800078e00ff */
[----:B------:R-:W-:Y:S05]  /*3040*/  @!P0 BRA `(.L_x_88) ;  /* 0x0000001400648947 */ /* 0x000fea0003800000 */
[----:B------:R-:W-:-:S07]  /*3050*/  VIADD R18, R18, 0xffffffff ;  /* 0xffffffff12127836 */ /* 0x000fce0000000000 */
.L_x_94:
[----:B------:R-:W-:-:S13]  /*3060*/  LOP3.LUT P0, RZ, R20, 0x80, RZ, 0xc0, !PT ;  /* 0x0000008014ff7812 */ /* 0x000fda000780c0ff */
[----:B------:R-:W-:Y:S05]  /*3070*/  @!P0 BRA `(.L_x_95) ;  /* 0x0000000000108947 */ /* 0x000fea0003800000 */
[----:B------:R-:W-:Y:S01]  /*3080*/  ISETP.NE.AND P0, PT, R18, RZ, PT ;  /* 0x000000ff1200720c */ /* 0x000fe20003f05270 */
[----:B------:R-:W-:-:S12]  /*3090*/  IMAD.MOV.U32 R11, RZ, RZ, 0x7 ;  /* 0x00000007ff0b7424 */ /* 0x000fd800078e00ff */
[----:B------:R-:W-:Y:S05]  /*30a0*/  @!P0 BRA `(.L_x_88) ;  /* 0x00000014004c8947 */ /* 0x000fea0003800000 */
[----:B------:R-:W-:-:S07]  /*30b0*/  VIADD R18, R18, 0xffffffff ;  /* 0xffffffff12127836 */ /* 0x000fce0000000000 */
.L_x_95:
[----:B------:R-:W-:-:S13]  /*30c0*/  LOP3.LUT P0, RZ, R20, 0x100, RZ, 0xc0, !PT ;  /* 0x0000010014ff7812 */ /* 0x000fda000780c0ff */
[----:B------:R-:W-:Y:S05]  /*30d0*/  @!P0 BRA `(.L_x_96) ;  /* 0x0000000000108947 */ /* 0x000fea0003800000 */
[----:B------:R-:W-:Y:S01]  /*30e0*/  ISETP.NE.AND P0, PT, R18, RZ, PT ;  /* 0x000000ff1200720c */ /* 0x000fe20003f05270 */
[----:B------:R-:W-:-:S12]  /*30f0*/  IMAD.MOV.U32 R11, RZ, RZ, 0x8 ;  /* 0x00000008ff0b7424 */ /* 0x000fd800078e00ff */
[----:B------:R-:W-:Y:S05]  /*3100*/  @!P0 BRA `(.L_x_88) ;  /* 0x0000001400348947 */ /* 0x000fea0003800000 */
[----:B------:R-:W-:-:S07]  /*3110*/  VIADD R18, R18, 0xffffffff ;  /* 0xffffffff12127836 */ /* 0x000fce0000000000 */
.L_x_96:
[----:B------:R-:W-:-:S13]  /*3120*/  LOP3.LUT P0, RZ, R20, 0x200, RZ, 0xc0, !PT ;  /* 0x0000020014ff7812 */ /* 0x000fda000780c0ff */
[----:B------:R-:W-:Y:S05]  /*3130*/  @!P0 BRA `(.L_x_97) ;  /* 0x0000000000108947 */ /* 0x000fea0003800000 */
[----:B------:R-:W-:Y:S01]  /*3140*/  ISETP.NE.AND P0, PT, R18, RZ, PT ;  /* 0x000000ff1200720c */ /* 0x000fe20003f05270 */
[----:B------:R-:W-:-:S12]  /*3150*/  IMAD.MOV.U32 R11, RZ, RZ, 0x9 ;  /* 0x00000009ff0b7424 */ /* 0x000fd800078e00ff */
[----:B------:R-:W-:Y:S05]  /*3160*/  @!P0 BRA `(.L_x_88) ;  /* 0x00000014001c8947 */ /* 0x000fea0003800000 */
[----:B------:R-:W-:-:S07]  /*3170*/  VIADD R18, R18, 0xffffffff ;  /* 0xffffffff12127836 */ /* 0x000fce0000000000 */
.L_x_97:
[----:B------:R-:W-:-:S13]  /*3180*/  LOP3.LUT P0, RZ, R20, 0x400, RZ, 0xc0, !PT ;  /* 0x0000040014ff7812 */ /* 0x000fda000780c0ff */
[----:B------:R-:W-:Y:S05]  /*3190*/  @!P0 BRA `(.L_x_98) ;  /* 0x0000000000108947 */ /* 0x000fea0003800000 */
[----:B------:R-:W-:Y:S01]  /*31a0*/  ISETP.NE.AND P0, PT, R18, RZ, PT ;  /* 0x000000ff1200720c */ /* 0x000fe20003f05270 */
[----:B------:R-:W-:-:S12]  /*31b0*/  IMAD.MOV.U32 R11, RZ, RZ, 0xa ;  /* 0x0000000aff0b7424 */ /* 0x000fd800078e00ff */
[----:B------:R-:W-:Y:S05]  /*31c0*/  @!P0 BRA `(.L_x_88) ;  /* 0x0000001400048947 */ /* 0x000fea0003800000 */
[----:B------:R-:W-:-:S07]  /*31d0*/  VIADD R18, R18, 0xffffffff ;  /* 0xffffffff12127836 */ /* 0x000fce0000000000 */
.L_x_98:
[----:B------:R-:W-:-:S13]  /*31e0*/  LOP3.LUT P0, RZ, R20, 0x800, RZ, 0xc0, !PT ;  /* 0x0000080014ff7812 */ /* 0x000fda000780c0ff */
[----:B------:R-:W-:Y:S05]  /*31f0*/  @!P0 BRA `(.L_x_99) ;  /* 0x0000000000108947 */ /* 0x000fea0003800000 */
[----:B------:R-:W-:Y:S01]  /*3200*/  ISETP.NE.AND P0, PT, R18, RZ, PT ;  /* 0x000000ff1200720c */ /* 0x000fe20003f05270 */
[----:B------:R-:W-:-:S12]  /*3210*/  HFMA2 R11, -RZ, RZ, 0, 6.55651092529296875e-07 ;  /* 0x0000000bff0b7431 */ /* 0x000fd800000001ff */
[----:B------:R-:W-:Y:S05]  /*3220*/  @!P0 BRA `(.L_x_88) ;  /* 0x0000001000ec8947 */ /* 0x000fea0003800000 */
[----:B------:R-:W-:-:S07]  /*3230*/  VIADD R18, R18, 0xffffffff ;  /* 0xffffffff12127836 */ /* 0x000fce0000000000 */
.L_x_99:
[----:B------:R-:W-:-:S13]  /*3240*/  LOP3.LUT P0, RZ, R20, 0x1000, RZ, 0xc0, !PT ;  /* 0x0000100014ff7812 */ /* 0x000fda000780c0ff */
[----:B------:R-:W-:Y:S05]  /*3250*/  @!P0 BRA `(.L_x_100) ;  /* 0x0000000000108947 */ /* 0x000fea0003800000 */
[----:B------:R-:W-:Y:S01]  /*3260*/  ISETP.NE.AND P0, PT, R18, RZ, PT ;  /* 0x000000ff1200720c */ /* 0x000fe20003f05270 */
[----:B------:R-:W-:-:S12]  /*3270*/  IMAD.MOV.U32 R11, RZ, RZ, 0xc ;  /* 0x0000000cff0b7424 */ /* 0x000fd800078e00ff */
[----:B------:R-:W-:Y:S05]  /*3280*/  @!P0 BRA `(.L_x_88) ;  /* 0x0000001000d48947 */ /* 0x000fea0003800000 */
[----:B------:R-:W-:-:S07]  /*3290*/  VIADD R18, R18, 0xffffffff ;  /* 0xffffffff12127836 */ /* 0x000fce0000000000 */
.L_x_100:
[----:B------:R-:W-:-:S13]  /*32a0*/  LOP3.LUT P0, RZ, R20, 0x2000, RZ, 0xc0, !PT ;  /* 0x0000200014ff7812 */ /* 0x000fda000780c0ff */
[----:B------:R-:W-:Y:S05]  /*32b0*/  @!P0 BRA `(.L_x_101) ;  /* 0x0000000000108947 */ /* 0x000fea0003800000 */
[----:B------:R-:W-:Y:S01]  /*32c0*/  ISETP.NE.AND P0, PT, R18, RZ, PT ;  /* 0x000000ff1200720c */ /* 0x000fe20003f05270 */
[----:B------:R-:W-:-:S12]  /*32d0*/  IMAD.MOV.U32 R11, RZ, RZ, 0xd ;  /* 0x0000000dff0b7424 */ /* 0x000fd800078e00ff */
[----:B------:R-:W-:Y:S05]  /*32e0*/  @!P0 BRA `(.L_x_88) ;  /* 0x0000001000bc8947 */ /* 0x000fea0003800000 */
[----:B------:R-:W-:-:S07]  /*32f0*/  VIADD R18, R18, 0xffffffff ;  /* 0xffffffff12127836 */ /* 0x000fce0000000000 */
.L_x_101:
[----:B------:R-:W-:-:S13]  /*3300*/  LOP3.LUT P0, RZ, R20, 0x4000, RZ, 0xc0, !PT ;  /* 0x0000400014ff7812 */ /* 0x000fda000780c0ff */
[----:B------:R-:W-:Y:S05]  /*3310*/  @!P0 BRA `(.L_x_102) ;  /* 0x0000000000108947 */ /* 0x000fea0003800000 */
[----:B------:R-:W-:Y:S01]  /*3320*/  ISETP.NE.AND P0, PT, R18, RZ, PT ;  /* 0x000000ff1200720c */ /* 0x000fe20003f05270 */
[----:B------:R-:W-:-:S12]  /*3330*/  IMAD.MOV.U32 R11, RZ, RZ, 0xe ;  /* 0x0000000eff0b7424 */ /* 0x000fd800078e00ff */
[----:B------:R-:W-:Y:S05]  /*3340*/  @!P0 BRA `(.L_x_88) ;  /* 0x0000001000a48947 */ /* 0x000fea0003800000 */
[----:B------:R-:W-:-:S07]  /*3350*/  VIADD R18, R18, 0xffffffff ;  /* 0xffffffff12127836 */ /* 0x000fce0000000000 */
.L_x_102:
[----:B------:R-:W-:-:S13]  /*3360*/  LOP3.LUT P0, RZ, R20, 0x8000, RZ, 0xc0, !PT ;  /* 0x0000800014ff7812 */ /* 0x000fda000780c0ff */
[----:B------:R-:W-:Y:S05]  /*3370*/  @!P0 BRA `(.L_x_103) ;  /* 0x0000000000108947 */ /* 0x000fea0003800000 */
[----:B------:R-:W-:Y:S01]  /*3380*/  ISETP.NE.AND P0, PT, R18, RZ, PT ;  /* 0x000000ff1200720c */ /* 0x000fe20003f05270 */
[----:B------:R-:W-:-:S12]  /*3390*/  IMAD.MOV.U32 R11, RZ, RZ, 0xf ;  /* 0x0000000fff0b7424 */ /* 0x000fd800078e00ff */
[----:B------:R-:W-:Y:S05]  /*33a0*/  @!P0 BRA `(.L_x_88) ;  /* 0x00000010008c8947 */ /* 0x000fea0003800000 */
[----:B------:R-:W-:-:S07]  /*33b0*/  VIADD R18, R18, 0xffffffff ;  /* 0xffffffff12127836 */ /* 0x000fce0000000000 */
.L_x_103:
[----:B------:R-:W-:-:S13]  /*33c0*/  LOP3.LUT P0, RZ, R20, 0x10000, RZ, 0xc0, !PT ;  /* 0x0001000014ff7812 */ /* 0x000fda000780c0ff */
[----:B------:R-:W-:Y:S05]  /*33d0*/  @!P0 BRA `(.L_x_104) ;  /* 0x0000000000108947 */ /* 0x000fea0003800000 */
[----:B------:R-:W-:Y:S01]  /*33e0*/  ISETP.NE.AND P0, PT, R18, RZ, PT ;  /* 0x000000ff1200720c */ /* 0x000fe20003f05270 */
[----:B------:R-:W-:-:S12]  /*33f0*/  IMAD.MOV.U32 R11, RZ, RZ, 0x10 ;  /* 0x00000010ff0b7424 */ /* 0x000fd800078e00ff */
[----:B------:R-:W-:Y:S05]  /*3400*/  @!P0 BRA `(.L_x_88) ;  /* 0x0000001000748947 */ /* 0x000fea0003800000 */
[----:B------:R-:W-:-:S07]  /*3410*/  VIADD R18, R18, 0xffffffff ;  /* 0xffffffff12127836 */ /* 0x000fce0000000000 */
.L_x_104:
[----:B------:R-:W-:-:S13]  /*3420*/  LOP3.LUT P0, RZ, R20, 0x20000, RZ, 0xc0, !PT ;  /* 0x0002000014ff7812 */ /* 0x000fda000780c0ff */
[----:B------:R-:W-:Y:S05]  /*3430*/  @!P0 BRA `(.L_x_105) ;  /* 0x0000000000108947 */ /* 0x000fea0003800000 */
[----:B------:R-:W-:Y:S01]  /*3440*/  ISETP.NE.AND P0, PT, R18, RZ, PT ;  /* 0x000000ff1200720c */ /* 0x000fe20003f05270 */
[----:B------:R-:W-:-:S12]  /*3450*/  IMAD.MOV.U32 R11, RZ, RZ, 0x11 ;  /* 0x00000011ff0b7424 */ /* 0x000fd800078e00ff */
[----:B------:R-:W-:Y:S05]  /*3460*/  @!P0 BRA `(.L_x_88) ;  /* 0x00000010005c8947 */ /* 0x000fea0003800000 */
[----:B------:R-:W-:-:S07]  /*3470*/  VIADD R18, R18, 0xffffffff ;  /* 0xffffffff12127836 */ /* 0x000fce0000000000 */
.L_x_105:
[----:B------:R-:W-:-:S13]  /*3480*/  LOP3.LUT P0, RZ, R20, 0x40000, RZ, 0xc0, !PT ;  /* 0x0004000014ff7812 */ /* 0x000fda000780c0ff */
[----:B------:R-:W-:Y:S05]  /*3490*/  @!P0 BRA `(.L_x_106) ;  /* 0x0000000000108947 */ /* 0x000fea0003800000 */
[----:B------:R-:W-:Y:S01]  /*34a0*/  ISETP.NE.AND P0, PT, R18, RZ, PT ;  /* 0x000000ff1200720c */ /* 0x000fe20003f05270 */
[----:B------:R-:W-:-:S12]  /*34b0*/  IMAD.MOV.U32 R11, RZ, RZ, 0x12 ;  /* 0x00000012ff0b7424 */ /* 0x000fd800078e00ff */
[----:B------:R-:W-:Y:S05]  /*34c0*/  @!P0 BRA `(.L_x_88) ;  /* 0x0000001000448947 */ /* 0x000fea0003800000 */
[----:B------:R-:W-:-:S07]  /*34d0*/  VIADD R18, R18, 0xffffffff ;  /* 0xffffffff12127836 */ /* 0x000fce0000000000 */
.L_x_106:
[----:B------:R-:W-:-:S13]  /*34e0*/  LOP3.LUT P0, RZ, R20, 0x80000, RZ, 0xc0, !PT ;  /* 0x0008000014ff7812 */ /* 0x000fda000780c0ff */
[----:B------:R-:W-:Y:S05]  /*34f0*/  @!P0 BRA `(.L_x_107) ;  /* 0x0000000000108947 */ /* 0x000fea0003800000 */
[----:B------:R-:W-:Y:S01]  /*3500*/  ISETP.NE.AND P0, PT, R18, RZ, PT ;  /* 0x000000ff1200720c */ /* 0x000fe20003f05270 */
[----:B------:R-:W-:-:S12]  /*3510*/  IMAD.MOV.U32 R11, RZ, RZ, 0x13 ;  /* 0x00000013ff0b7424 */ /* 0x000fd800078e00ff */
[----:B------:R-:W-:Y:S05]  /*3520*/  @!P0 BRA `(.L_x_88) ;  /* 0x00000010002c8947 */ /* 0x000fea0003800000 */
[----:B------:R-:W-:-:S07]  /*3530*/  VIADD R18, R18, 0xffffffff ;  /* 0xffffffff12127836 */ /* 0x000fce0000000000 */
.L_x_107:
[----:B------:R-:W-:-:S13]  /*3540*/  LOP3.LUT P0, RZ, R20, 0x100000, RZ, 0xc0, !PT ;  /* 0x0010000014ff7812 */ /* 0x000fda000780c0ff */
[----:B------:R-:W-:Y:S05]  /*3550*/  @!P0 BRA `(.L_x_108) ;  /* 0x0000000000108947 */ /* 0x000fea0003800000 */
[----:B------:R-:W-:Y:S01]  /*3560*/  ISETP.NE.AND P0, PT, R18, RZ, PT ;  /* 0x000000ff1200720c */ /* 0x000fe20003f05270 */
[----:B------:R-:W-:-:S12]  /*3570*/  IMAD.MOV.U32 R11, RZ, RZ, 0x14 ;  /* 0x00000014ff0b7424 */ /* 0x000fd800078e00ff */
[----:B------:R-:W-:Y:S05]  /*3580*/  @!P0 BRA `(.L_x_88) ;  /* 0x0000001000148947 */ /* 0x000fea0003800000 */
[----:B------:R-:W-:-:S07]  /*3590*/  VIADD R18, R18, 0xffffffff ;  /* 0xffffffff12127836 */ /* 0x000fce0000000000 */
.L_x_108:
[----:B------:R-:W-:-:S13]  /*35a0*/  LOP3.LUT P0, RZ, R20, 0x200000, RZ, 0xc0, !PT ;  /* 0x0020000014ff7812 */ /* 0x000fda000780c0ff */
[----:B------:R-:W-:Y:S05]  /*35b0*/  @!P0 BRA `(.L_x_109) ;  /* 0x0000000000108947 */ /* 0x000fea0003800000 */
[----:B------:R-:W-:Y:S01]  /*35c0*/  ISETP.NE.AND P0, PT, R18, RZ, PT ;  /* 0x000000ff1200720c */ /* 0x000fe20003f05270 */
[----:B------:R-:W-:-:S12]  /*35d0*/  IMAD.MOV.U32 R11, RZ, RZ, 0x15 ;  /* 0x00000015ff0b7424 */ /* 0x000fd800078e00ff */
[----:B------:R-:W-:Y:S05]  /*35e0*/  @!P0 BRA `(.L_x_88) ;  /* 0x0000000c00fc8947 */ /* 0x000fea0003800000 */
[----:B------:R-:W-:-:S07]  /*35f0*/  VIADD R18, R18, 0xffffffff ;  /* 0xffffffff12127836 */ /* 0x000fce0000000000 */
.L_x_109:
[----:B------:R-:W-:-:S13]  /*3600*/  LOP3.LUT P0, RZ, R20, 0x400000, RZ, 0xc0, !PT ;  /* 0x0040000014ff7812 */ /* 0x000fda000780c0ff */
[----:B------:R-:W-:Y:S05]  /*3610*/  @!P0 BRA `(.L_x_110) ;  /* 0x0000000000108947 */ /* 0x000fea0003800000 */
[----:B------:R-:W-:Y:S01]  /*3620*/  ISETP.NE.AND P0, PT, R18, RZ, PT ;  /* 0x000000ff1200720c */ /* 0x000fe20003f05270 */
[----:B------:R-:W-:-:S12]  /*3630*/  IMAD.MOV.U32 R11, RZ, RZ, 0x16 ;  /* 0x00000016ff0b7424 */ /* 0x000fd800078e00ff */
[----:B------:R-:W-:Y:S05]  /*3640*/  @!P0 BRA `(.L_x_88) ;  /* 0x0000000c00e48947 */ /* 0x000fea0003800000 */
[----:B------:R-:W-:-:S07]  /*3650*/  VIADD R18, R18, 0xffffffff ;  /* 0xffffffff12127836 */ /* 0x000fce0000000000 */
.L_x_110:
[----:B------:R-:W-:-:S13]  /*3660*/  LOP3.LUT P0, RZ, R20, 0x800000, RZ, 0xc0, !PT ;  /* 0x0080000014ff7812 */ /* 0x000fda000780c0ff */
[----:B------:R-:W-:Y:S05]  /*3670*/  @!P0 BRA `(.L_x_111) ;  /* 0x0000000000108947 */ /* 0x000fea0003800000 */
[----:B------:R-:W-:Y:S01]  /*3680*/  ISETP.NE.AND P0, PT, R18, RZ, PT ;  /* 0x000000ff1200720c */ /* 0x000fe20003f05270 */
[----:B------:R-:W-:-:S12]  /*3690*/  IMAD.MOV.U32 R11, RZ, RZ, 0x17 ;  /* 0x00000017ff0b7424 */ /* 0x000fd800078e00ff */
[----:B------:R-:W-:Y:S05]  /*36a0*/  @!P0 BRA `(.L_x_88) ;  /* 0x0000000c00cc8947 */ /* 0x000fea0003800000 */
[----:B------:R-:W-:-:S07]  /*36b0*/  VIADD R18, R18, 0xffffffff ;  /* 0xffffffff12127836 */ /* 0x000fce0000000000 */
.L_x_111:
[----:B------:R-:W-:-:S13]  /*36c0*/  LOP3.LUT P0, RZ, R20, 0x1000000, RZ, 0xc0, !PT ;  /* 0x0100000014ff7812 */ /* 0x000fda000780c0ff */
[----:B------:R-:W-:Y:S05]  /*36d0*/  @!P0 BRA `(.L_x_112) ;  /* 0x0000000000108947 */ /* 0x000fea0003800000 */
[----:B------:R-:W-:Y:S01]  /*36e0*/  ISETP.NE.AND P0, PT, R18, RZ, PT ;  /* 0x000000ff1200720c */ /* 0x000fe20003f05270 */
[----:B------:R-:W-:-:S12]  /*36f0*/  IMAD.MOV.U32 R11, RZ, RZ, 0x18 ;  /* 0x00000018ff0b7424 */ /* 0x000fd800078e00ff */
[----:B------:R-:W-:Y:S05]  /*3700*/  @!P0 BRA `(.L_x_88) ;  /* 0x0000000c00b48947 */ /* 0x000fea0003800000 */
[----:B------:R-:W-:-:S07]  /*3710*/  IADD3 R18, PT, PT, R18, -0x1, RZ ;  /* 0xffffffff12127810 */ /* 0x000fce0007ffe0ff */
.L_x_112:
[----:B------:R-:W-:-:S13]  /*3720*/  LOP3.LUT P0, RZ, R20, 0x2000000, RZ, 0xc0, !PT ;  /* 0x0200000014ff7812 */ /* 0x000fda000780c0ff */
[----:B------:R-:W-:Y:S05]  /*3730*/  @!P0 BRA `(.L_x_113) ;  /* 0x0000000000108947 */ /* 0x000fea0003800000 */
[----:B------:R-:W-:Y:S01]  /*3740*/  ISETP.NE.AND P0, PT, R18, RZ, PT ;  /* 0x000000ff1200720c */ /* 0x000fe20003f05270 */
[----:B------:R-:W-:-:S12]  /*3750*/  IMAD.MOV.U32 R11, RZ, RZ, 0x19 ;  /* 0x00000019ff0b7424 */ /* 0x000fd800078e00ff */
[----:B------:R-:W-:Y:S05]  /*3760*/  @!P0 BRA `(.L_x_88) ;  /* 0x0000000c009c8947 */ /* 0x000fea0003800000 */
[----:B------:R-:W-:-:S07]  /*3770*/  VIADD R18, R18, 0xffffffff ;  /* 0xffffffff12127836 */ /* 0x000fce0000000000 */
.L_x_113:
[----:B------:R-:W-:-:S13]  /*3780*/  LOP3.LUT P0, RZ, R20, 0x4000000, RZ, 0xc0, !PT ;  /* 0x0400000014ff7812 */ /* 0x000fda000780c0ff */
[----:B------:R-:W-:Y:S05]  /*3790*/  @!P0 BRA `(.L_x_114) ;  /* 0x0000000000108947 */ /* 0x000fea0003800000 */
[----:B------:R-:W-:Y:S01]  /*37a0*/  ISETP.NE.AND P0, PT, R18, RZ, PT ;  /* 0x000000ff1200720c */ /* 0x000fe20003f05270 */
[----:B------:R-:W-:-:S12]  /*37b0*/  IMAD.MOV.U32 R11, RZ, RZ, 0x1a ;  /* 0x0000001aff0b7424 */ /* 0x000fd800078e00ff */
[----:B------:R-:W-:Y:S05]  /*37c0*/  @!P0 BRA `(.L_x_88) ;  /* 0x0000000c00848947 */ /* 0x000fea0003800000 */
[----:B------:R-:W-:-:S07]  /*37d0*/  VIADD R18, R18, 0xffffffff ;  /* 0xffffffff12127836 */ /* 0x000fce0000000000 */
.L_x_114:
[----:B------:R-:W-:-:S13]  /*37e0*/  LOP3.LUT P0, RZ, R20, 0x8000000, RZ, 0xc0, !PT ;  /* 0x0800000014ff7812 */ /* 0x000fda000780c0ff */
[----:B------:R-:W-:Y:S05]  /*37f0*/  @!P0 BRA `(.L_x_115) ;  /* 0x0000000000108947 */ /* 0x000fea0003800000 */
[----:B------:R-:W-:Y:S01]  /*3800*/  ISETP.NE.AND P0, PT, R18, RZ, PT ;  /* 0x000000ff1200720c */ /* 0x000fe20003f05270 */
[----:B------:R-:W-:-:S12]  /*3810*/  IMAD.MOV.U32 R11, RZ, RZ, 0x1b ;  /* 0x0000001bff0b7424 */ /* 0x000fd800078e00ff */
[----:B------:R-:W-:Y:S05]  /*3820*/  @!P0 BRA `(.L_x_88) ;  /* 0x0000000c006c8947 */ /* 0x000fea0003800000 */
[----:B------:R-:W-:-:S07]  /*3830*/  VIADD R18, R18, 0xffffffff ;  /* 0xffffffff12127836 */ /* 0x000fce0000000000 */
.L_x_115:
[----:B------:R-:W-:-:S13]  /*3840*/  LOP3.LUT P0, RZ, R20, 0x10000000, RZ, 0xc0, !PT ;  /* 0x1000000014ff7812 */ /* 0x000fda000780c0ff */
[----:B------:R-:W-:Y:S05]  /*3850*/  @!P0 BRA `(.L_x_116) ;  /* 0x0000000000108947 */ /* 0x000fea0003800000 */
[----:B------:R-:W-:Y:S01]  /*3860*/  ISETP.NE.AND P0, PT, R18, RZ, PT ;  /* 0x000000ff1200720c */ /* 0x000fe20003f05270 */
[----:B------:R-:W-:-:S12]  /*3870*/  IMAD.MOV.U32 R11, RZ, RZ, 0x1c ;  /* 0x0000001cff0b7424 */ /* 0x000fd800078e00ff */
[----:B------:R-:W-:Y:S05]  /*3880*/  @!P0 BRA `(.L_x_88) ;  /* 0x0000000c00548947 */ /* 0x000fea0003800000 */
[----:B------:R-:W-:-:S07]  /*3890*/  VIADD R18, R18, 0xffffffff ;  /* 0xffffffff12127836 */ /* 0x000fce0000000000 */
.L_x_116:
[----:B------:R-:W-:-:S13]  /*38a0*/  LOP3.LUT P0, RZ, R20, 0x20000000, RZ, 0xc0, !PT ;  /* 0x2000000014ff7812 */ /* 0x000fda000780c0ff */
[----:B------:R-:W-:Y:S05]  /*38b0*/  @!P0 BRA `(.L_x_117) ;  /* 0x0000000000108947 */ /* 0x000fea0003800000 */
[----:B------:R-:W-:Y:S01]  /*38c0*/  ISETP.NE.AND P0, PT, R18, RZ, PT ;  /* 0x000000ff1200720c */ /* 0x000fe20003f05270 */
[----:B------:R-:W-:-:S12]  /*38d0*/  IMAD.MOV.U32 R11, RZ, RZ, 0x1d ;  /* 0x0000001dff0b7424 */ /* 0x000fd800078e00ff */
[----:B------:R-:W-:Y:S05]  /*38e0*/  @!P0 BRA `(.L_x_88) ;  /* 0x0000000c003c8947 */ /* 0x000fea0003800000 */
[----:B------:R-:W-:-:S07]  /*38f0*/  VIADD R18, R18, 0xffffffff ;  /* 0xffffffff12127836 */ /* 0x000fce0000000000 */
.L_x_117:
[----:B------:R-:W-:-:S13]  /*3900*/  LOP3.LUT P0, RZ, R20, 0x40000000, RZ, 0xc0, !PT ;  /* 0x4000000014ff7812 */ /* 0x000fda000780c0ff */
[----:B------:R-:W-:Y:S05]  /*3910*/  @!P0 BRA `(.L_x_118) ;  /* 0x0000000000108947 */ /* 0x000fea0003800000 */
[----:B------:R-:W-:Y:S01]  /*3920*/  ISETP.NE.AND P0, PT, R18, RZ, PT ;  /* 0x000000ff1200720c */ /* 0x000fe20003f05270 */
[----:B------:R-:W-:-:S12]  /*3930*/  IMAD.MOV.U32 R11, RZ, RZ, 0x1e ;  /* 0x0000001eff0b7424 */ /* 0x000fd800078e00ff */
[----:B------:R-:W-:Y:S05]  /*3940*/  @!P0 BRA `(.L_x_88) ;  /* 0x0000000c00248947 */ /* 0x000fea0003800000 */
[----:B------:R-:W-:-:S07]  /*3950*/  VIADD R18, R18, 0xffffffff ;  /* 0xffffffff12127836 */ /* 0x000fce0000000000 */
.L_x_118:
[----:B------:R-:W-:-:S13]  /*3960*/  LOP3.LUT P0, RZ, R20, 0x80000000, RZ, 0xc0, !PT ;  /* 0x8000000014ff7812 */ /* 0x000fda000780c0ff */
[----:B------:R-:W-:Y:S05]  /*3970*/  @!P0 BRA `(.L_x_119) ;  /* 0x0000000000108947 */ /* 0x000fea0003800000 */
[----:B------:R-:W-:Y:S01]  /*3980*/  ISETP.NE.AND P0, PT, R18, RZ, PT ;  /* 0x000000ff1200720c */ /* 0x000fe20003f05270 */
[----:B------:R-:W-:-:S12]  /*3990*/  IMAD.MOV.U32 R11, RZ, RZ, 0x1f ;  /* 0x0000001fff0b7424 */ /* 0x000fd800078e00ff */
[----:B------:R-:W-:Y:S05]  /*39a0*/  @!P0 BRA `(.L_x_88) ;  /* 0x0000000c000c8947 */ /* 0x000fea0003800000 */
[----:B------:R-:W-:-:S07]  /*39b0*/  VIADD R18, R18, 0xffffffff ;  /* 0xffffffff12127836 */ /* 0x000fce0000000000 */
.L_x_119:
[----:B------:R-:W-:-:S13]  /*39c0*/  LOP3.LUT P0, RZ, R21, 0x1, RZ, 0xc0, !PT ;  /* 0x0000000115ff7812 */ /* 0x000fda000780c0ff */
[----:B------:R-:W-:Y:S05]  /*39d0*/  @!P0 BRA `(.L_x_120) ;  /* 0x0000000000108947 */ /* 0x000fea0003800000 */
[----:B------:R-:W-:Y:S01]  /*39e0*/  ISETP.NE.AND P0, PT, R18, RZ, PT ;  /* 0x000000ff1200720c */ /* 0x000fe20003f05270 */
[----:B------:R-:W-:-:S12]  /*39f0*/  IMAD.MOV.U32 R11, RZ, RZ, 0x20 ;  /* 0x00000020ff0b7424 */ /* 0x000fd800078e00ff */
[----:B------:R-:W-:Y:S05]  /*3a00*/  @!P0 BRA `(.L_x_88) ;  /* 0x0000000800f48947 */ /* 0x000fea0003800000 */
[----:B------:R-:W-:-:S07]  /*3a10*/  VIADD R18, R18, 0xffffffff ;  /* 0xffffffff12127836 */ /* 0x000fce0000000000 */
.L_x_120:
[----:B------:R-:W-:-:S13]  /*3a20*/  LOP3.LUT P0, RZ, R21, 0x2, RZ, 0xc0, !PT ;  /* 0x0000000215ff7812 */ /* 0x000fda000780c0ff */
[----:B------:R-:W-:Y:S05]  /*3a30*/  @!P0 BRA `(.L_x_121) ;  /* 0x0000000000108947 */ /* 0x000fea0003800000 */
[----:B------:R-:W-:Y:S01]  /*3a40*/  ISETP.NE.AND P0, PT, R18, RZ, PT ;  /* 0x000000ff1200720c */ /* 0x000fe20003f05270 */
[----:B------:R-:W-:-:S12]  /*3a50*/  IMAD.MOV.U32 R11, RZ, RZ, 0x21 ;  /* 0x00000021ff0b7424 */ /* 0x000fd800078e00ff */
[----:B------:R-:W-:Y:S05]  /*3a60*/  @!P0 BRA `(.L_x_88) ;  /* 0x0000000800dc8947 */ /* 0x000fea0003800000 */
[----:B------:R-:W-:-:S07]  /*3a70*/  VIADD R18, R18, 0xffffffff ;  /* 0xffffffff12127836 */ /* 0x000fce0000000000 */
.L_x_121:
[----:B------:R-:W-:-:S13]  /*3a80*/  LOP3.LUT P0, RZ, R21, 0x4, RZ, 0xc0, !PT ;  /* 0x0000000415ff7812 */ /* 0x000fda000780c0ff */
[----:B------:R-:W-:Y:S05]  /*3a90*/  @!P0 BRA `(.L_x_122) ;  /* 0x0000000000108947 */ /* 0x000fea0003800000 */
[----:B------:R-:W-:Y:S01]  /*3aa0*/  ISETP.NE.AND P0, PT, R18, RZ, PT ;  /* 0x000000ff1200720c */ /* 0x000fe20003f05270 */
[----:B------:R-:W-:-:S12]  /*3ab0*/  IMAD.MOV.U32 R11, RZ, RZ, 0x22 ;  /* 0x00000022ff0b7424 */ /* 0x000fd800078e00ff */
[----:B------:R-:W-:Y:S05]  /*3ac0*/  @!P0 BRA `(.L_x_88) ;  /* 0x0000000800c48947 */ /* 0x000fea0003800000 */
[----:B------:R-:W-:-:S07]  /*3ad0*/  VIADD R18, R18, 0xffffffff ;  /* 0xffffffff12127836 */ /* 0x000fce0000000000 */
.L_x_122:
[----:B------:R-:W-:-:S13]  /*3ae0*/  LOP3.LUT P0, RZ, R21, 0x8, RZ, 0xc0, !PT ;  /* 0x0000000815ff7812 */ /* 0x000fda000780c0ff */
[----:B------:R-:W-:Y:S05]  /*3af0*/  @!P0 BRA `(.L_x_123) ;  /* 0x0000000000108947 */ /* 0x000fea0003800000 */
[----:B------:R-:W-:Y:S01]  /*3b00*/  ISETP.NE.AND P0, PT, R18, RZ, PT ;  /* 0x000000ff1200720c */ /* 0x000fe20003f05270 */
[----:B------:R-:W-:-:S12]  /*3b10*/  IMAD.MOV.U32 R11, RZ, RZ, 0x23 ;  /* 0x00000023ff0b7424 */ /* 0x000fd800078e00ff */
[----:B------:R-:W-:Y:S05]  /*3b20*/  @!P0 BRA `(.L_x_88) ;  /* 0x0000000800ac8947 */ /* 0x000fea0003800000 */
[----:B------:R-:W-:-:S07]  /*3b30*/  VIADD R18, R18, 0xffffffff ;  /* 0xffffffff12127836 */ /* 0x000fce0000000000 */
.L_x_123:
[----:B------:R-:W-:-:S13]  /*3b40*/  LOP3.LUT P0, RZ, R21, 0x10, RZ, 0xc0, !PT ;  /* 0x0000001015ff7812 */ /* 0x000fda000780c0ff */
[----:B------:R-:W-:Y:S05]  /*3b50*/  @!P0 BRA `(.L_x_124) ;  /* 0x0000000000108947 */ /* 0x000fea0003800000 */
[----:B------:R-:W-:Y:S01]  /*3b60*/  ISETP.NE.AND P0, PT, R18, RZ, PT ;  /* 0x000000ff1200720c */ /* 0x000fe20003f05270 */
[----:B------:R-:W-:-:S12]  /*3b70*/  IMAD.MOV.U32 R11, RZ, RZ, 0x24 ;  /* 0x00000024ff0b7424 */ /* 0x000fd800078e00ff */
[----:B------:R-:W-:Y:S05]  /*3b80*/  @!P0 BRA `(.L_x_88) ;  /* 0x0000000800948947 */ /* 0x000fea0003800000 */
[----:B------:R-:W-:-:S07]  /*3b90*/  VIADD R18, R18, 0xffffffff ;  /* 0xffffffff12127836 */ /* 0x000fce0000000000 */
.L_x_124:
[----:B------:R-:W-:-:S13]  /*3ba0*/  LOP3.LUT P0, RZ, R21, 0x20, RZ, 0xc0, !PT ;  /* 0x0000002015ff7812 */ /* 0x000fda000780c0ff */
[----:B------:R-:W-:Y:S05]  /*3bb0*/  @!P0 BRA `(.L_x_125) ;  /* 0x0000000000108947 */ /* 0x000fea0003800000 */
[----:B------:R-:W-:Y:S01]  /*3bc0*/  ISETP.NE.AND P0, PT, R18, RZ, PT ;  /* 0x000000ff1200720c */ /* 0x000fe20003f05270 */
[----:B------:R-:W-:-:S12]  /*3bd0*/  IMAD.MOV.U32 R11, RZ, RZ, 0x25 ;  /* 0x00000025ff0b7424 */ /* 0x000fd800078e00ff */
[----:B------:R-:W-:Y:S05]  /*3be0*/  @!P0 BRA `(.L_x_88) ;  /* 0x00000008007c8947 */ /* 0x000fea0003800000 */
[----:B------:R-:W-:-:S07]  /*3bf0*/  IADD3 R18, PT, PT, R18, -0x1, RZ ;  /* 0xffffffff12127810 */ /* 0x000fce0007ffe0ff */
.L_x_125:
[----:B------:R-:W-:-:S13]  /*3c00*/  LOP3.LUT P0, RZ, R21, 0x40, RZ, 0xc0, !PT ;  /* 0x0000004015ff7812 */ /* 0x000fda000780c0ff */
[----:B------:R-:W-:Y:S05]  /*3c10*/  @!P0 BRA `(.L_x_126) ;  /* 0x0000000000108947 */ /* 0x000fea0003800000 */
[----:B------:R-:W-:Y:S01]  /*3c20*/  ISETP.NE.AND P0, PT, R18, RZ, PT ;  /* 0x000000ff1200720c */ /* 0x000fe20003f05270 */
[----:B------:R-:W-:-:S12]  /*3c30*/  IMAD.MOV.U32 R11, RZ, RZ, 0x26 ;  /* 0x00000026ff0b7424 */ /* 0x000fd800078e00ff */
[----:B------:R-:W-:Y:S05]  /*3c40*/  @!P0 BRA `(.L_x_88) ;  /* 0x0000000800648947 */ /* 0x000fea0003800000 */
[----:B------:R-:W-:-:S07]  /*3c50*/  VIADD R18, R18, 0xffffffff ;  /* 0xffffffff12127836 */ /* 0x000fce0000000000 */
.L_x_126:
[----:B------:R-:W-:-:S13]  /*3c60*/  LOP3.LUT P0, RZ, R21, 0x80, RZ, 0xc0, !PT ;  /* 0x0000008015ff7812 */ /* 0x000fda000780c0ff */
[----:B------:R-:W-:Y:S05]  /*3c70*/  @!P0 BRA `(.L_x_127) ;  /* 0x0000000000108947 */ /* 0x000fea0003800000 */
[----:B------:R-:W-:Y:S01]  /*3c80*/  ISETP.NE.AND P0, PT, R18, RZ, PT ;  /* 0x000000ff1200720c */ /* 0x000fe20003f05270 */
[----:B------:R-:W-:-:S12]  /*3c90*/  IMAD.MOV.U32 R11, RZ, RZ, 0x27 ;  /* 0x00000027ff0b7424 */ /* 0x000fd800078e00ff */
[----:B------:R-:W-:Y:S05]  /*3ca0*/  @!P0 BRA `(.L_x_88) ;  /* 0x00000008004c8947 */ /* 0x000fea0003800000 */
[----:B------:R-:W-:-:S07]  /*3cb0*/  VIADD R18, R18, 0xffffffff ;  /* 0xffffffff12127836 */ /* 0x000fce0000000000 */
.L_x_127:
[----:B------:R-:W-:-:S13]  /*3cc0*/  LOP3.LUT P0, RZ, R21, 0x100, RZ, 0xc0, !PT ;  /* 0x0000010015ff7812 */ /* 0x000fda000780c0ff */
[----:B------:R-:W-:Y:S05]  /*3cd0*/  @!P0 BRA `(.L_x_128) ;  /* 0x0000000000108947 */ /* 0x000fea0003800000 */
[----:B------:R-:W-:Y:S01]  /*3ce0*/  ISETP.NE.AND P0, PT, R18, RZ, PT ;  /* 0x000000ff1200720c */ /* 0x000fe20003f05270 */
[----:B------:R-:W-:-:S12]  /*3cf0*/  IMAD.MOV.U32 R11, RZ, RZ, 0x28 ;  /* 0x00000028ff0b7424 */ /* 0x000fd800078e00ff */
[----:B------:R-:W-:Y:S05]  /*3d00*/  @!P0 BRA `(.L_x_88) ;  /* 0x0000000800348947 */ /* 0x000fea0003800000 */
[----:B------:R-:W-:-:S07]  /*3d10*/  VIADD R18, R18, 0xffffffff ;  /* 0xffffffff12127836 */ /* 0x000fce0000000000 */
.L_x_128:
[----:B------:R-:W-:-:S13]  /*3d20*/  LOP3.LUT P0, RZ, R21, 0x200, RZ, 0xc0, !PT ;  /* 0x0000020015ff7812 */ /* 0x000fda000780c0ff */
[----:B------:R-:W-:Y:S05]  /*3d30*/  @!P0 BRA `(.L_x_129) ;  /* 0x0000000000108947 */ /* 0x000fea0003800000 */
[----:B------:R-:W-:Y:S01]  /*3d40*/  ISETP.NE.AND P0, PT, R18, RZ, PT ;  /* 0x000000ff1200720c */ /* 0x000fe20003f05270 */
[----:B------:R-:W-:-:S12]  /*3d50*/  IMAD.MOV.U32 R11, RZ, RZ, 0x29 ;  /* 0x00000029ff0b7424 */ /* 0x000fd800078e00ff */
[----:B------:R-:W-:Y:S05]  /*3d60*/  @!P0 BRA `(.L_x_88) ;  /* 0x00000008001c8947 */ /* 0x000fea0003800000 */
[----:B------:R-:W-:-:S07]  /*3d70*/  VIADD R18, R18, 0xffffffff ;  /* 0xffffffff12127836 */ /* 0x000fce0000000000 */
.L_x_129:
[----:B------:R-:W-:-:S13]  /*3d80*/  LOP3.LUT P0, RZ, R21, 0x400, RZ, 0xc0, !PT ;  /* 0x0000040015ff7812 */ /* 0x000fda000780c0ff */
[----:B------:R-:W-:Y:S05]  /*3d90*/  @!P0 BRA `(.L_x_130) ;  /* 0x0000000000108947 */ /* 0x000fea0003800000 */
[----:B------:R-:W-:Y:S01]  /*3da0*/  ISETP.NE.AND P0, PT, R18, RZ, PT ;  /* 0x000000ff1200720c */ /* 0x000fe20003f05270 */
[----:B------:R-:W-:-:S12]  /*3db0*/  IMAD.MOV.U32 R11, RZ, RZ, 0x2a ;  /* 0x0000002aff0b7424 */ /* 0x000fd800078e00ff */
[----:B------:R-:W-:Y:S05]  /*3dc0*/  @!P0 BRA `(.L_x_88) ;  /* 0x0000000800048947 */ /* 0x000fea0003800000 */
[----:B------:R-:W-:-:S07]  /*3dd0*/  VIADD R18, R18, 0xffffffff ;  /* 0xffffffff12127836 */ /* 0x000fce0000000000 */
.L_x_130:
[----:B------:R-:W-:-:S13]  /*3de0*/  LOP3.LUT P0, RZ, R21, 0x800, RZ, 0xc0, !PT ;  /* 0x0000080015ff7812 */ /* 0x000fda000780c0ff */
[----:B------:R-:W-:Y:S05]  /*3df0*/  @!P0 BRA `(.L_x_131) ;  /* 0x0000000000108947 */ /* 0x000fea0003800000 */
[----:B------:R-:W-:Y:S01]  /*3e00*/  ISETP.NE.AND P0, PT, R18, RZ, PT ;  /* 0x000000ff1200720c */ /* 0x000fe20003f05270 */
[----:B------:R-:W-:-:S12]  /*3e10*/  IMAD.MOV.U32 R11, RZ, RZ, 0x2b ;  /* 0x0000002bff0b7424 */ /* 0x000fd800078e00ff */
[----:B------:R-:W-:Y:S05]  /*3e20*/  @!P0 BRA `(.L_x_88) ;  /* 0x0000000400ec8947 */ /* 0x000fea0003800000 */
[----:B------:R-:W-:-:S07]  /*3e30*/  VIADD R18, R18, 0xffffffff ;  /* 0xffffffff12127836 */ /* 0x000fce0000000000 */
.L_x_131:
[----:B------:R-:W-:-:S13]  /*3e40*/  LOP3.LUT P0, RZ, R21, 0x1000, RZ, 0xc0, !PT ;  /* 0x0000100015ff7812 */ /* 0x000fda000780c0ff */
[----:B------:R-:W-:Y:S05]  /*3e50*/  @!P0 BRA `(.L_x_132) ;  /* 0x0000000000108947 */ /* 0x000fea0003800000 */
[----:B------:R-:W-:Y:S01]  /*3e60*/  ISETP.NE.AND P0, PT, R18, RZ, PT ;  /* 0x000000ff1200720c */ /* 0x000fe20003f05270 */
[----:B------:R-:W-:-:S12]  /*3e70*/  IMAD.MOV.U32 R11, RZ, RZ, 0x2c ;  /* 0x0000002cff0b7424 */ /* 0x000fd800078e00ff */
[----:B------:R-:W-:Y:S05]  /*3e80*/  @!P0 BRA `(.L_x_88) ;  /* 0x0000000400d48947 */ /* 0x000fea0003800000 */
[----:B------:R-:W-:-:S07]  /*3e90*/  VIADD R18, R18, 0xffffffff ;  /* 0xffffffff12127836 */ /* 0x000fce0000000000 */
.L_x_132:
[----:B------:R-:W-:-:S13]  /*3ea0*/  LOP3.LUT P0, RZ, R21, 0x2000, RZ, 0xc0, !PT ;  /* 0x0000200015ff7812 */ /* 0x000fda000780c0ff */
[----:B------:R-:W-:Y:S05]  /*3eb0*/  @!P0 BRA `(.L_x_133) ;  /* 0x0000000000108947 */ /* 0x000fea0003800000 */
[----:B------:R-:W-:Y:S01]  /*3ec0*/  ISETP.NE.AND P0, PT, R18, RZ, PT ;  /* 0x000000ff1200720c */ /* 0x000fe20003f05270 */
[----:B------:R-:W-:-:S12]  /*3ed0*/  IMAD.MOV.U32 R11, RZ, RZ, 0x2d ;  /* 0x0000002dff0b7424 */ /* 0x000fd800078e00ff */
[----:B------:R-:W-:Y:S05]  /*3ee0*/  @!P0 BRA `(.L_x_88) ;  /* 0x0000000400bc8947 */ /* 0x000fea0003800000 */
[----:B------:R-:W-:-:S07]  /*3ef0*/  VIADD R18, R18, 0xffffffff ;  /* 0xffffffff12127836 */ /* 0x000fce0000000000 */
.L_x_133:
[----:B------:R-:W-:-:S13]  /*3f00*/  LOP3.LUT P0, RZ, R21, 0x4000, RZ, 0xc0, !PT ;  /* 0x0000400015ff7812 */ /* 0x000fda000780c0ff */
[----:B------:R-:W-:Y:S05]  /*3f10*/  @!P0 BRA `(.L_x_134) ;  /* 0x0000000000108947 */ /* 0x000fea0003800000 */
[----:B------:R-:W-:Y:S01]  /*3f20*/  ISETP.NE.AND P0, PT, R18, RZ, PT ;  /* 0x000000ff1200720c */ /* 0x000fe20003f05270 */
[----:B------:R-:W-:-:S12]  /*3f30*/  IMAD.MOV.U32 R11, RZ, RZ, 0x2e ;  /* 0x0000002eff0b7424 */ /* 0x000fd800078e00ff */
[----:B------:R-:W-:Y:S05]  /*3f40*/  @!P0 BRA `(.L_x_88) ;  /* 0x0000000400a48947 */ /* 0x000fea0003800000 */
[----:B------:R-:W-:-:S07]  /*3f50*/  VIADD R18, R18, 0xffffffff ;  /* 0xffffffff12127836 */ /* 0x000fce0000000000 */
.L_x_134:
[----:B------:R-:W-:-:S13]  /*3f60*/  LOP3.LUT P0, RZ, R21, 0x8000, RZ, 0xc0, !PT ;  /* 0x0000800015ff7812 */ /* 0x000fda000780c0ff */
[----:B------:R-:W-:Y:S05]  /*3f70*/  @!P0 BRA `(.L_x_135) ;  /* 0x0000000000108947 */ /* 0x000fea0003800000 */
[----:B------:R-:W-:Y:S01]  /*3f80*/  ISETP.NE.AND P0, PT, R18, RZ, PT ;  /* 0x000000ff1200720c */ /* 0x000fe20003f05270 */
[----:B------:R-:W-:-:S12]  /*3f90*/  IMAD.MOV.U32 R11, RZ, RZ, 0x2f ;  /* 0x0000002fff0b7424 */ /* 0x000fd800078e00ff */
[----:B------:R-:W-:Y:S05]  /*3fa0*/  @!P0 BRA `(.L_x_88) ;  /* 0x00000004008c8947 */ /* 0x000fea0003800000 */
[----:B------:R-:W-:-:S07]  /*3fb0*/  VIADD R18, R18, 0xffffffff ;  /* 0xffffffff12127836 */ /* 0x000fce0000000000 */
.L_x_135:
[----:B------:R-:W-:-:S13]  /*3fc0*/  LOP3.LUT P0, RZ, R21, 0x10000, RZ, 0xc0, !PT ;  /* 0x0001000015ff7812 */ /* 0x000fda000780c0ff */
[----:B------:R-:W-:Y:S05]  /*3fd0*/  @!P0 BRA `(.L_x_136) ;  /* 0x0000000000108947 */ /* 0x000fea0003800000 */
[----:B------:R-:W-:Y:S01]  /*3fe0*/  ISETP.NE.AND P0, PT, R18, RZ, PT ;  /* 0x000000ff1200720c */ /* 0x000fe20003f05270 */
[----:B------:R-:W-:-:S12]  /*3ff0*/  IMAD.MOV.U32 R11, RZ, RZ, 0x30 ;  /* 0x00000030ff0b7424 */ /* 0x000fd800078e00ff */
[----:B------:R-:W-:Y:S05]  /*4000*/  @!P0 BRA `(.L_x_88) ;  /* 0x0000000400748947 */ /* 0x000fea0003800000 */
[----:B------:R-:W-:-:S07]  /*4010*/  VIADD R18, R18, 0xffffffff ;  /* 0xffffffff12127836 */ /* 0x000fce0000000000 */
.L_x_136:
[----:B------:R-:W-:-:S13]  /*4020*/  LOP3.LUT P0, RZ, R21, 0x20000, RZ, 0xc0, !PT ;  /* 0x0002000015ff7812 */ /* 0x000fda000780c0ff */
[----:B------:R-:W-:Y:S05]  /*4030*/  @!P0 BRA `(.L_x_137) ;  /* 0x0000000000108947 */ /* 0x000fea0003800000 */
[----:B------:R-:W-:Y:S01]  /*4040*/  ISETP.NE.AND P0, PT, R18, RZ, PT ;  /* 0x000000ff1200720c */ /* 0x000fe20003f05270 */
[----:B------:R-:W-:-:S12]  /*4050*/  IMAD.MOV.U32 R11, RZ, RZ, 0x31 ;  /* 0x00000031ff0b7424 */ /* 0x000fd800078e00ff */
[----:B------:R-:W-:Y:S05]  /*4060*/  @!P0 BRA `(.L_x_88) ;  /* 0x00000004005c8947 */ /* 0x000fea0003800000 */
[----:B------:R-:W-:-:S07]  /*4070*/  VIADD R18, R18, 0xffffffff ;  /* 0xffffffff12127836 */ /* 0x000fce0000000000 */
.L_x_137:
[----:B------:R-:W-:-:S13]  /*4080*/  LOP3.LUT P0, RZ, R21, 0x40000, RZ, 0xc0, !PT ;  /* 0x0004000015ff7812 */ /* 0x000fda000780c0ff */
[----:B------:R-:W-:Y:S05]  /*4090*/  @!P0 BRA `(.L_x_138) ;  /* 0x0000000000108947 */ /* 0x000fea0003800000 */
[----:B------:R-:W-:Y:S01]  /*40a0*/  ISETP.NE.AND P0, PT, R18, RZ, PT ;  /* 0x000000ff1200720c */ /* 0x000fe20003f05270 */
[----:B------:R-:W-:-:S12]  /*40b0*/  IMAD.MOV.U32 R11, RZ, RZ, 0x32 ;  /* 0x00000032ff0b7424 */ /* 0x000fd800078e00ff */
[----:B------:R-:W-:Y:S05]  /*40c0*/  @!P0 BRA `(.L_x_88) ;  /* 0x0000000400448947 */ /* 0x000fea0003800000 */
[----:B------:R-:W-:-:S07]  /*40d0*/  IADD3 R18, PT, PT, R18, -0x1, RZ ;  /* 0xffffffff12127810 */ /* 0x000fce0007ffe0ff */
.L_x_138:
[----:B------:R-:W-:-:S13]  /*40e0*/  LOP3.LUT P0, RZ, R21, 0x80000, RZ, 0xc0, !PT ;  /* 0x0008000015ff7812 */ /* 0x000fda000780c0ff */
[----:B------:R-:W-:Y:S05]  /*40f0*/  @!P0 BRA `(.L_x_139) ;  /* 0x0000000000108947 */ /* 0x000fea0003800000 */
[----:B------:R-:W-:Y:S01]  /*4100*/  ISETP.NE.AND P0, PT, R18, RZ, PT ;  /* 0x000000ff1200720c */ /* 0x000fe20003f05270 */
[----:B------:R-:W-:-:S12]  /*4110*/  IMAD.MOV.U32 R11, RZ, RZ, 0x33 ;  /* 0x00000033ff0b7424 */ /* 0x000fd800078e00ff */
[----:B------:R-:W-:Y:S05]  /*4120*/  @!P0 BRA `(.L_x_88) ;  /* 0x00000004002c8947 */ /* 0x000fea0003800000 */
[----:B------:R-:W-:-:S07]  /*4130*/  VIADD R18, R18, 0xffffffff ;  /* 0xffffffff12127836 */ /* 0x000fce0000000000 */
.L_x_139:
[----:B------:R-:W-:-:S13]  /*4140*/  LOP3.LUT P0, RZ, R21, 0x100000, RZ, 0xc0, !PT ;  /* 0x0010000015ff7812 */ /* 0x000fda000780c0ff */
[----:B------:R-:W-:Y:S05]  /*4150*/  @!P0 BRA `(.L_x_140) ;  /* 0x0000000000108947 */ /* 0x000fea0003800000 */
[----:B------:R-:W-:Y:S01]  /*4160*/  ISETP.NE.AND P0, PT, R18, RZ, PT ;  /* 0x000000ff1200720c */ /* 0x000fe20003f05270 */
[----:B------:R-:W-:-:S12]  /*4170*/  IMAD.MOV.U32 R11, RZ, RZ, 0x34 ;  /* 0x00000034ff0b7424 */ /* 0x000fd800078e00ff */
[----:B------:R-:W-:Y:S05]  /*4180*/  @!P0 BRA `(.L_x_88) ;  /* 0x0000000400148947 */ /* 0x000fea0003800000 */
[----:B------:R-:W-:-:S07]  /*4190*/  VIADD R18, R18, 0xffffffff ;  /* 0xffffffff12127836 */ /* 0x000fce0000000000 */
.L_x_140:
[----:B------:R-:W-:-:S13]  /*41a0*/  LOP3.LUT P0, RZ, R21, 0x200000, RZ, 0xc0, !PT ;  /* 0x0020000015ff7812 */ /* 0x000fda000780c0ff */
[----:B------:R-:W-:Y:S05]  /*41b0*/  @!P0 BRA `(.L_x_141) ;  /* 0x0000000000108947 */ /* 0x000fea0003800000 */
[----:B------:R-:W-:Y:S01]  /*41c0*/  ISETP.NE.AND P0, PT, R18, RZ, PT ;  /* 0x000000ff1200720c */ /* 0x000fe20003f05270 */
[----:B------:R-:W-:-:S12]  /*41d0*/  IMAD.MOV.U32 R11, RZ, RZ, 0x35 ;  /* 0x00000035ff0b7424 */ /* 0x000fd800078e00ff */
[----:B------:R-:W-:Y:S05]  /*41e0*/  @!P0 BRA `(.L_x_88) ;  /* 0x0000000000fc8947 */ /* 0x000fea0003800000 */
[----:B------:R-:W-:-:S07]  /*41f0*/  VIADD R18, R18, 0xffffffff ;  /* 0xffffffff12127836 */ /* 0x000fce0000000000 */
.L_x_141:
[----:B------:R-:W-:-:S13]  /*4200*/  LOP3.LUT P0, RZ, R21, 0x400000, RZ, 0xc0, !PT ;  /* 0x0040000015ff7812 */ /* 0x000fda000780c0ff */
[----:B------:R-:W-:Y:S05]  /*4210*/  @!P0 BRA `(.L_x_142) ;  /* 0x0000000000108947 */ /* 0x000fea0003800000 */
[----:B------:R-:W-:Y:S01]  /*4220*/  ISETP.NE.AND P0, PT, R18, RZ, PT ;  /* 0x000000ff1200720c */ /* 0x000fe20003f05270 */
[----:B------:R-:W-:-:S12]  /*4230*/  IMAD.MOV.U32 R11, RZ, RZ, 0x36 ;  /* 0x00000036ff0b7424 */ /* 0x000fd800078e00ff */
[----:B------:R-:W-:Y:S05]  /*4240*/  @!P0 BRA `(.L_x_88) ;  /* 0x0000000000e48947 */ /* 0x000fea0003800000 */
[----:B------:R-:W-:-:S07]  /*4250*/  VIADD R18, R18, 0xffffffff ;  /* 0xffffffff12127836 */ /* 0x000fce0000000000 */
.L_x_142:
[----:B------:R-:W-:-:S13]  /*4260*/  LOP3.LUT P0, RZ, R21, 0x800000, RZ, 0xc0, !PT ;  /* 0x0080000015ff7812 */ /* 0x000fda000780c0ff */
[----:B------:R-:W-:Y:S05]  /*4270*/  @!P0 BRA `(.L_x_143) ;  /* 0x0000000000108947 */ /* 0x000fea0003800000 */
[----:B------:R-:W-:Y:S01]  /*4280*/  ISETP.NE.AND P0, PT, R18, RZ, PT ;  /* 0x000000ff1200720c */ /* 0x000fe20003f05270 */
[----:B------:R-:W-:-:S12]  /*4290*/  IMAD.MOV.U32 R11, RZ, RZ, 0x37 ;  /* 0x00000037ff0b7424 */ /* 0x000fd800078e00ff */
[----:B------:R-:W-:Y:S05]  /*42a0*/  @!P0 BRA `(.L_x_88) ;  /* 0x0000000000cc8947 */ /* 0x000fea0003800000 */
[----:B------:R-:W-:-:S07]  /*42b0*/  VIADD R18, R18, 0xffffffff ;  /* 0xffffffff12127836 */ /* 0x000fce0000000000 */
.L_x_143:
[----:B------:R-:W-:-:S13]  /*42c0*/  LOP3.LUT P0, RZ, R21, 0x1000000, RZ, 0xc0, !PT ;  /* 0x0100000015ff7812 */ /* 0x000fda000780c0ff */
[----:B------:R-:W-:Y:S05]  /*42d0*/  @!P0 BRA `(.L_x_144) ;  /* 0x0000000000108947 */ /* 0x000fea0003800000 */
[----:B------:R-:W-:Y:S01]  /*42e0*/  ISETP.NE.AND P0, PT, R18, RZ, PT ;  /* 0x000000ff1200720c */ /* 0x000fe20003f05270 */
[----:B------:R-:W-:-:S12]  /*42f0*/  IMAD.MOV.U32 R11, RZ, RZ, 0x38 ;  /* 0x00000038ff0b7424 */ /* 0x000fd800078e00ff */
[----:B------:R-:W-:Y:S05]  /*4300*/  @!P0 BRA `(.L_x_88) ;  /* 0x0000000000b48947 */ /* 0x000fea0003800000 */
[----:B------:R-:W-:-:S07]  /*4310*/  VIADD R18, R18, 0xffffffff ;  /* 0xffffffff12127836 */ /* 0x000fce0000000000 */
.L_x_144:
[----:B------:R-:W-:-:S13]  /*4320*/  LOP3.LUT P0, RZ, R21, 0x2000000, RZ, 0xc0, !PT ;  /* 0x0200000015ff7812 */ /* 0x000fda000780c0ff */
[----:B------:R-:W-:Y:S05]  /*4330*/  @!P0 BRA `(.L_x_145) ;  /* 0x0000000000108947 */ /* 0x000fea0003800000 */
[----:B------:R-:W-:Y:S01]  /*4340*/  ISETP.NE.AND P0, PT, R18, RZ, PT ;  /* 0x000000ff1200720c */ /* 0x000fe20003f05270 */
[----:B------:R-:W-:-:S12]  /*4350*/  IMAD.MOV.U32 R11, RZ, RZ, 0x39 ;  /* 0x00000039ff0b7424 */ /* 0x000fd800078e00ff */
[----:B------:R-:W-:Y:S05]  /*4360*/  @!P0 BRA `(.L_x_88) ;  /* 0x00000000009c8947 */ /* 0x000fea0003800000 */
[----:B------:R-:W-:-:S07]  /*4370*/  VIADD R18, R18, 0xffffffff ;  /* 0xffffffff12127836 */ /* 0x000fce0000000000 */
.L_x_145:
[----:B------:R-:W-:-:S13]  /*4380*/  LOP3.LUT P0, RZ, R21, 0x4000000, RZ, 0xc0, !PT ;  /* 0x0400000015ff7812 */ /* 0x000fda000780c0ff */
[----:B------:R-:W-:Y:S05]  /*4390*/  @!P0 BRA `(.L_x_146) ;  /* 0x0000000000108947 */ /* 0x000fea0003800000 */
[----:B------:R-:W-:Y:S01]  /*43a0*/  ISETP.NE.AND P0, PT, R18, RZ, PT ;  /* 0x000000ff1200720c */ /* 0x000fe20003f05270 */
[----:B------:R-:W-:-:S12]  /*43b0*/  IMAD.MOV.U32 R11, RZ, RZ, 0x3a ;  /* 0x0000003aff0b7424 */ /* 0x000fd800078e00ff */
[----:B------:R-:W-:Y:S05]  /*43c0*/  @!P0 BRA `(.L_x_88) ;  /* 0x0000000000848947 */ /* 0x000fea0003800000 */
[----:B------:R-:W-:-:S07]  /*43d0*/  VIADD R18, R18, 0xffffffff ;  /* 0xffffffff12127836 */ /* 0x000fce0000000000 */
.L_x_146:
[----:B------:R-:W-:-:S13]  /*43e0*/  LOP3.LUT P0, RZ, R21, 0x8000000, RZ, 0xc0, !PT ;  /* 0x0800000015ff7812 */ /* 0x000fda000780c0ff */
[----:B------:R-:W-:Y:S05]  /*43f0*/  @!P0 BRA `(.L_x_147) ;  /* 0x0000000000108947 */ /* 0x000fea0003800000 */
[----:B------:R-:W-:Y:S01]  /*4400*/  ISETP.NE.AND P0, PT, R18, RZ, PT ;  /* 0x000000ff1200720c */ /* 0x000fe20003f05270 */
[----:B------:R-:W-:-:S12]  /*4410*/  IMAD.MOV.U32 R11, RZ, RZ, 0x3b ;  /* 0x0000003bff0b7424 */ /* 0x000fd800078e00ff */
[----:B------:R-:W-:Y:S05]  /*4420*/  @!P0 BRA `(.L_x_88) ;  /* 0x00000000006c8947 */ /* 0x000fea0003800000 */
[----:B------:R-:W-:-:S07]  /*4430*/  VIADD R18, R18, 0xffffffff ;  /* 0xffffffff12127836 */ /* 0x000fce0000000000 */
.L_x_147:
[----:B------:R-:W-:-:S13]  /*4440*/  LOP3.LUT P0, RZ, R21, 0x10000000, RZ, 0xc0, !PT ;  /* 0x1000000015ff7812 */ /* 0x000fda000780c0ff */
[----:B------:R-:W-:Y:S05]  /*4450*/  @!P0 BRA `(.L_x_148) ;  /* 0x0000000000108947 */ /* 0x000fea0003800000 */
[----:B------:R-:W-:Y:S01]  /*4460*/  ISETP.NE.AND P0, PT, R18, RZ, PT ;  /* 0x000000ff1200720c */ /* 0x000fe20003f05270 */
[----:B------:R-:W-:-:S12]  /*4470*/  IMAD.MOV.U32 R11, RZ, RZ, 0x3c ;  /* 0x0000003cff0b7424 */ /* 0x000fd800078e00ff */
[----:B------:R-:W-:Y:S05]  /*4480*/  @!P0 BRA `(.L_x_88) ;  /* 0x0000000000548947 */ /* 0x000fea0003800000 */
[----:B------:R-:W-:-:S07]  /*4490*/  VIADD R18, R18, 0xffffffff ;  /* 0xffffffff12127836 */ /* 0x000fce0000000000 */
.L_x_148:
[----:B------:R-:W-:-:S13]  /*44a0*/  LOP3.LUT P0, RZ, R21, 0x20000000, RZ, 0xc0, !PT ;  /* 0x2000000015ff7812 */ /* 0x000fda000780c0ff */
[----:B------:R-:W-:Y:S05]  /*44b0*/  @!P0 BRA `(.L_x_149) ;  /* 0x0000000000108947 */ /* 0x000fea0003800000 */
[----:B------:R-:W-:Y:S01]  /*44c0*/  ISETP.NE.AND P0, PT, R18, RZ, PT ;  /* 0x000000ff1200720c */ /* 0x000fe20003f05270 */
[----:B------:R-:W-:-:S12]  /*44d0*/  IMAD.MOV.U32 R11, RZ, RZ, 0x3d ;  /* 0x0000003dff0b7424 */ /* 0x000fd800078e00ff */
[----:B------:R-:W-:Y:S05]  /*44e0*/  @!P0 BRA `(.L_x_88) ;  /* 0x00000000003c8947 */ /* 0x000fea0003800000 */
[----:B------:R-:W-:-:S07]  /*44f0*/  VIADD R18, R18, 0xffffffff ;  /* 0xffffffff12127836 */ /* 0x000fce0000000000 */
.L_x_149:
[----:B------:R-:W-:-:S13]  /*4500*/  LOP3.LUT P0, RZ, R21, 0x40000000, RZ, 0xc0, !PT ;  /* 0x4000000015ff7812 */ /* 0x000fda000780c0ff */
[----:B------:R-:W-:Y:S05]  /*4510*/  @!P0 BRA `(.L_x_150) ;  /* 0x0000000000108947 */ /* 0x000fea0003800000 */
[----:B------:R-:W-:Y:S01]  /*4520*/  ISETP.NE.AND P0, PT, R18, RZ, PT ;  /* 0x000000ff1200720c */ /* 0x000fe20003f05270 */
[----:B------:R-:W-:-:S12]  /*4530*/  IMAD.MOV.U32 R11, RZ, RZ, 0x3e ;  /* 0x0000003eff0b7424 */ /* 0x000fd800078e00ff */
[----:B------:R-:W-:Y:S05]  /*4540*/  @!P0 BRA `(.L_x_88) ;  /* 0x0000000000248947 */ /* 0x000fea0003800000 */
[----:B------:R-:W-:-:S07]  /*4550*/  VIADD R18, R18, 0xffffffff ;  /* 0xffffffff12127836 */ /* 0x000fce0000000000 */
.L_x_150:
[----:B------:R-:W-:Y:S02]  /*4560*/  SHF.R.U32.HI R8, RZ, 0x1f, R21 ;  /* 0x0000001fff087819 */ /* 0x000fe40000011615 */
[----:B------:R-:W-:Y:S02]  /*4570*/  ISETP.NE.AND P2, PT, R18, RZ, PT ;  /* 0x000000ff1200720c */ /* 0x000fe40003f45270 */
[----:B------:R-:W-:-:S04]  /*4580*/  LOP3.LUT R8, R8, 0x1, RZ, 0xc0, !PT ;  /* 0x0000000108087812 */ /* 0x000fc800078ec0ff */
[----:B------:R-:W-:Y:S01]  /*4590*/  ISETP.NE.U32.AND P0, PT, R8, 0x1, PT ;  /* 0x000000010800780c */ /* 0x000fe20003f05070 */
[----:B------:R-:W-:-:S03]  /*45a0*/  IMAD.MOV.U32 R8, RZ, RZ, -0x1 ;  /* 0xffffffffff087424 */ /* 0x000fc600078e00ff */
[----:B------:R-:W-:Y:S02]  /*45b0*/  ISETP.NE.U32.AND.EX P0, PT, RZ, RZ, PT, P0 ;  /* 0x000000ffff00720c */ /* 0x000fe40003f05100 */
[----:B------:R-:W-:-:S04]  /*45c0*/  SEL R8, R8, 0x3f, P2 ;  /* 0x0000003f08087807 */ /* 0x000fc80001000000 */
[----:B------:R-:W-:-:S07]  /*45d0*/  SEL R11, R8, 0xffffffff, !P0 ;  /* 0xffffffff080b7807 */ /* 0x000fce0004000000 */
.L_x_88:
[----:B------:R-:W-:-:S04]  /*45e0*/  MOV R14, 0x1 ;  /* 0x00000001000e7802 */ /* 0x000fc80000000f00 */
[CC--:B------:R-:W-:Y:S02]  /*45f0*/  SHF.L.U32 R8, R14.reuse, R22.reuse, RZ ;  /* 0x000000160e087219 */ /* 0x0c0fe400000006ff */
[CC--:B------:R-:W-:Y:S02]  /*4600*/  SHF.L.U32 R9, R14.reuse, R11.reuse, RZ ;  /* 0x0000000b0e097219 */ /* 0x0c0fe400000006ff */
[C---:B------:R-:W-:Y:S02]  /*4610*/  SHF.L.U64.HI R10, R14.reuse, R22, RZ ;  /* 0x000000160e0a7219 */ /* 0x040fe400000102ff */
[----:B------:R-:W-:Y:S02]  /*4620*/  SHF.L.U64.HI R11, R14, R11, RZ ;  /* 0x0000000b0e0b7219 */ /* 0x000fe400000102ff */
[----:B------:R-:W-:Y:S02]  /*4630*/  LOP3.LUT R8, R9, R8, R16, 0xf6, !PT ;  /* 0x0000000809087212 */ /* 0x000fe400078ef610 */
[----:B------:R-:W-:-:S05]  /*4640*/  LOP3.LUT R9, R11, R10, R17, 0xf6, !PT ;  /* 0x0000000a0b097212 */ /* 0x000fca00078ef611 */
[----:B------:R0:W-:Y:S02]  /*4650*/  STS.64 [UR8+0x4ae0], R8 ;  /* 0x004ae008ff007988 */ /* 0x0001e40008000a08 */
.L_x_22:
[----:B------:R-:W1:Y:S02]  /*4660*/  LDCU UR6, c[0x0][0x388] ;  /* 0x00007100ff0677ac */ /* 0x000e640008000800 */
[----:B-1----:R-:W-:Y:S01]  /*4670*/  ISETP.GE.AND P0, PT, R7, UR6, PT ;  /* 0x0000000607007c0c */ /* 0x002fe2000bf06270 */
[----:B------:R-:W-:Y:S05]  /*4680*/  WARPSYNC.ALL ;  /* 0x0000000000007948 */ /* 0x000fea0003800000 */
[----:B------:R-:W1:Y:S08]  /*4690*/  S2UR UR7, SR_CgaCtaId ;  /* 0x00000000000779c3 */ /* 0x000e700000008800 */
[----:B------:R-:W-:Y:S01]  /*46a0*/  BAR.SYNC.DEFER_BLOCKING 0x0 ;  /* 0x0000000000007b1d */ /* 0x000fe20000010000 */
[----:B------:R-:W-:-:S05]  /*46b0*/  IMAD.MOV.U32 R10, RZ, RZ, RZ ;  /* 0x000000ffff0a7224 */ /* 0x000fca00078e00ff */
[----:B------:R-:W-:Y:S01]  /*46c0*/  UMOV UR6, 0x400 ;  /* 0x0000040000067882 */ /* 0x000fe20000000000 */
[----:B------:R-:W3:Y:S01]  /*46d0*/  LDCU UR8, c[0x0][0x388] ;  /* 0x00007100ff0877ac */ /* 0x000ee20008000800 */
[----:B------:R-:W-:Y:S01]  /*46e0*/  BSSY.RECONVERGENT B0, `(.L_x_151) ;  /* 0x0000071000007945 */ /* 0x000fe20003800200 */
[----:B-1----:R-:W-:-:S09]  /*46f0*/  ULEA UR6, UR7, UR6, 0x18 ;  /* 0x0000000607067291 */ /* 0x002fd2000f8ec0ff */
[----:B------:R-:W1:Y:S04]  /*4700*/  LDS R31, [UR6+0x4ae8] ;  /* 0x004ae806ff1f7984 */ /* 0x000e680008000800 */
[----:B------:R-:W4:Y:S04]  /*4710*/  LDS.64 R20, [UR6+0x4ad8] ;  /* 0x004ad806ff147984 */ /* 0x000f280008000a00 */
[----:B------:R-:W0:Y:S01]  /*4720*/  LDS.64 R18, [UR6+0x4ae0] ;  /* 0x004ae006ff127984 */ /* 0x000e220008000a00 */
[----:B---3--:R-:W-:Y:S05]  /*4730*/  @P0 BRA `(.L_x_152) ;  /* 0x0000000400ac0947 */ /* 0x008fea0003800000 */
[----:B------:R-:W3:Y:S01]  /*4740*/  LDCU UR6, c[0x0][0x398] ;  /* 0x00007300ff0677ac */ /* 0x000ee20008000800 */
[----:B------:R-:W-:Y:S01]  /*4750*/  IMAD.MOV.U32 R10, RZ, RZ, RZ ;  /* 0x000000ffff0a7224 */ /* 0x000fe200078e00ff */
[----:B---3--:R-:W-:-:S09]  /*4760*/  UISETP.GT.AND UP0, UPT, UR6, URZ, UPT ;  /* 0x000000ff0600728c */ /* 0x008fd2000bf04270 */
[----:B------:R-:W-:Y:S05]  /*4770*/  BRA.U UP0, `(.L_x_153) ;  /* 0x0000000100987547 */ /* 0x000fea000b800000 */
[----:B------:R-:W3:Y:S01]  /*4780*/  LDC R26, c[0x0][0x394] ;  /* 0x0000e500ff1a7b82 */ /* 0x000ee20000000800 */
[----:B------:R-:W-:Y:S01]  /*4790*/  BSSY.RECONVERGENT B1, `(.L_x_154) ;  /* 0x0000023000017945 */ /* 0x000fe20003800200 */
[----:B------:R-:W-:-:S06]  /*47a0*/  IMAD.MOV.U32 R11, RZ, RZ, R7 ;  /* 0x000000ffff0b7224 */ /* 0x000fcc00078e0007 */
[----:B0-----:R-:W0:Y:S02]  /*47b0*/  LDC.64 R8, c[0x0][0x380] ;  /* 0x0000e000ff087b82 */ /* 0x001e240000000a00 */
.L_x_157:
[----:B0-2---:R-:W-:-:S06]  /*47c0*/  IMAD.WIDE R14, R11, 0x8, R8 ;  /* 0x000000080b0e7825 */ /* 0x005fcc00078e0208 */
[----:B------:R-:W2:Y:S01]  /*47d0*/  LDG.E.64.CONSTANT R14, desc[UR10][R14.64] ;  /* 0x0000000a0e0e7981 */ /* 0x000ea2000c1e9b00 */
[----:B------:R-:W-:Y:S01]  /*47e0*/  BSSY.RECONVERGENT B2, `(.L_x_155) ;  /* 0x000001a000027945 */ /* 0x000fe20003800200 */
[C---:B--2---:R-:W-:Y:S02]  /*47f0*/  LOP3.LUT R23, R15.reuse, R19, RZ, 0xc0, !PT ;  /* 0x000000130f177212 */ /* 0x044fe400078ec0ff */
[C---:B------:R-:W-:Y:S02]  /*4800*/  LOP3.LUT R24, R14.reuse, R18, RZ, 0xc0, !PT ;  /* 0x000000120e187212 */ /* 0x040fe400078ec0ff */
[----:B----4-:R-:W-:Y:S02]  /*4810*/  LOP3.LUT R16, R14, R20, RZ, 0xc0, !PT ;  /* 0x000000140e107212 */ /* 0x010fe400078ec0ff */
[----:B------:R-:W-:Y:S01]  /*4820*/  LOP3.LUT R17, R15, R21, RZ, 0xc0, !PT ;  /* 0x000000150f117212 */ /* 0x000fe200078ec0ff */
[----:B------:R-:W-:Y:S08]  /*4830*/  POPC R22, R24 ;  /* 0x0000001800167309 */ /* 0x000ff00000000000 */
[----:B------:R-:W0:Y:S08]  /*4840*/  POPC R23, R23 ;  /* 0x0000001700177309 */ /* 0x000e300000000000 */
[----:B------:R-:W-:Y:S01]  /*4850*/  POPC R16, R16 ;  /* 0x0000001000107309 */ /* 0x000fe20000000000 */
[----:B0-----:R-:W-:-:S07]  /*4860*/  IMAD.IADD R22, R22, 0x1, R23 ;  /* 0x0000000116167824 */ /* 0x001fce00078e0217 */
[----:B------:R-:W0:Y:S01]  /*4870*/  POPC R17, R17 ;  /* 0x0000001100117309 */ /* 0x000e220000000000 */
[----:B---3--:R-:W-:Y:S01]  /*4880*/  ISETP.GE.AND P0, PT, R22, R26, PT ;  /* 0x0000001a1600720c */ /* 0x008fe20003f06270 */
[----:B0-----:R-:W-:-:S05]  /*4890*/  IMAD.IADD R25, R16, 0x1, R17 ;  /* 0x0000000110197824 */ /* 0x001fca00078e0211 */
[----:B------:R-:W-:-:S13]  /*48a0*/  ISETP.GE.XOR P2, PT, R25, R26, P0 ;  /* 0x0000001a1900720c */ /* 0x000fda0000746a70 */
[----:B------:R-:W-:Y:S05]  /*48b0*/  @!P2 BRA `(.L_x_156) ;  /* 0x000000000030a947 */ /* 0x000fea0003800000 */
[----:B------:R-:W-:-:S13]  /*48c0*/  ISETP.LT.OR P0, PT, R25, R26, P0 ;  /* 0x0000001a1900720c */ /* 0x000fda0000701670 */
[----:B------:R-:W-:Y:S01]  /*48d0*/  @!P0 VIADD R10, R10, 0x1 ;  /* 0x000000010a0a8836 */ /* 0x000fe20000000000 */
[----:B------:R-:W-:Y:S06]  /*48e0*/  @!P0 BRA `(.L_x_156) ;  /* 0x0000000000248947 */ /* 0x000fec0003800000 */
[----:B------:R-:W0:Y:S01]  /*48f0*/  S2UR UR7, SR_CgaCtaId ;  /* 0x00000000000779c3 */ /* 0x000e220000008800 */
[----:B------:R-:W-:Y:S02]  /*4900*/  UMOV UR6, 0x400 ;  /* 0x0000040000067882 */ /* 0x000fe40000000000 */
[----:B------:R-:W-:-:S04]  /*4910*/  UIADD3 UR6, UPT, UPT, UR6, 0x480, URZ ;  /* 0x0000048006067890 */ /* 0x000fc8000fffe0ff */
[----:B0-----:R-:W-:-:S09]  /*4920*/  ULEA UR6, UR7, UR6, 0x18 ;  /* 0x0000000607067291 */ /* 0x001fd2000f8ec0ff */
[----:B------:R-:W0:Y:S02]  /*4930*/  LDS.U8 R14, [R11+UR6] ;  /* 0x000000060b0e7984 */ /* 0x000e240008000000 */
[----:B0-----:R-:W-:Y:S01]  /*4940*/  ISETP.NE.AND P0, PT, R14, RZ, PT ;  /* 0x000000ff0e00720c */ /* 0x001fe20003f05270 */
[----:B------:R-:W-:-:S12]  /*4950*/  VIADD R14, R10, 0xffffffff ;  /* 0xffffffff0a0e7836 */ /* 0x000fd80000000000 */
[----:B------:R-:W-:-:S04]  /*4960*/  @P0 IMAD.MOV R14, RZ, RZ, R10 ;  /* 0x000000ffff0e0224 */ /* 0x000fc800078e020a */
[----:B------:R-:W-:-:S07]  /*4970*/  IMAD.MOV.U32 R10, RZ, RZ, R14 ;  /* 0x000000ffff0a7224 */ /* 0x000fce00078e000e */
.L_x_156:
[----:B------:R-:W-:Y:S05]  /*4980*/  BSYNC.RECONVERGENT B2 ;  /* 0x0000000000027941 */ /* 0x000fea0003800200 */
.L_x_155:
[----:B------:R-:W-:-:S05]  /*4990*/  VIADD R11, R11, UR13 ;  /* 0x0000000d0b0b7c36 */ /* 0x000fca0008000000 */
[----:B------:R-:W-:-:S13]  /*49a0*/  ISETP.GE.AND P0, PT, R11, UR8, PT ;  /* 0x000000080b007c0c */ /* 0x000fda000bf06270 */
[----:B------:R-:W-:Y:S05]  /*49b0*/  @!P0 BRA `(.L_x_157) ;  /* 0xfffffffc00808947 */ /* 0x000fea000383ffff */
[----:B------:R-:W-:Y:S05]  /*49c0*/  BSYNC.RECONVERGENT B1 ;  /* 0x0000000000017941 */ /* 0x000fea0003800200 */
.L_x_154:
[----:B------:R-:W-:Y:S05]  /*49d0*/  BRA `(.L_x_152) ;  /* 0x0000000400047947 */ /* 0x000fea0003800000 */
.L_x_153:
[----:B------:R-:W-:-:S07]  /*49e0*/  IMAD.MOV.U32 R11, RZ, RZ, R7 ;  /* 0x000000ffff0b7224 */ /* 0x000fce00078e0007 */
.L_x_165:
[----:B0-----:R-:W0:Y:S08]  /*49f0*/  LDC.64 R8, c[0x0][0x380] ;  /* 0x0000e000ff087b82 */ /* 0x001e300000000a00 */
[----:B------:R-:W3:Y:S01]  /*4a00*/  LDC R24, c[0x0][0x394] ;  /* 0x0000e500ff187b82 */ /* 0x000ee20000000800 */
[----:B0-----:R-:W-:-:S06]  /*4a10*/  IMAD.WIDE R8, R11, 0x8, R8 ;  /* 0x000000080b087825 */ /* 0x001fcc00078e0208 */
[----:B------:R-:W5:Y:S01]  /*4a20*/  LDG.E.64.CONSTANT R8, desc[UR10][R8.64] ;  /* 0x0000000a08087981 */ /* 0x000f62000c1e9b00 */
[----:B------:R-:W-:Y:S01]  /*4a30*/  BSSY.RECONVERGENT B1, `(.L_x_158) ;  /* 0x0000037000017945 */ /* 0x000fe20003800200 */
[C---:B-----5:R-:W-:Y:S02]  /*4a40*/  LOP3.LUT R17, R9.reuse, R19, RZ, 0xc0, !PT ;  /* 0x0000001309117212 */ /* 0x060fe400078ec0ff */
[C---:B------:R-:W-:Y:S02]  /*4a50*/  LOP3.LUT R22, R8.reuse, R18, RZ, 0xc0, !PT ;  /* 0x0000001208167212 */ /* 0x040fe400078ec0ff */
[----:B----4-:R-:W-:Y:S02]  /*4a60*/  LOP3.LUT R14, R8, R20, RZ, 0xc0, !PT ;  /* 0x00000014080e7212 */ /* 0x010fe400078ec0ff */
[----:B--2---:R-:W-:Y:S01]  /*4a70*/  LOP3.LUT R15, R9, R21, RZ, 0xc0, !PT ;  /* 0x00000015090f7212 */ /* 0x004fe200078ec0ff */
        /* <DEDUP_REMOVED lines=10> */
[----:B------:R-:W-:Y:S05]  /*4b20*/  @!P0 BRA `(.L_x_160) ;  /* 0x0000000000288947 */ /* 0x000fea0003800000 */
        /* <DEDUP_REMOVED lines=8> */
[----:B------:R-:W-:Y:S01]  /*4bb0*/  IMAD.MOV.U32 R10, RZ, RZ, R8 ;  /* 0x000000ffff0a7224 */ /* 0x000fe200078e0008 */
[----:B------:R-:W-:Y:S06]  /*4bc0*/  BRA `(.L_x_159) ;  /* 0x0000000000747947 */ /* 0x000fec0003800000 */
.L_x_160:
[----:B------:R-:W-:Y:S01]  /*4bd0*/  BSSY.RECONVERGENT B2, `(.L_x_161) ;  /* 0x000001a000027945 */ /* 0x000fe20003800200 */
[----:B------:R-:W-:-:S07]  /*4be0*/  IMAD.MOV.U32 R16, RZ, RZ, RZ ;  /* 0x000000ffff107224 */ /* 0x000fce00078e00ff */
.L_x_164:
[----:B-1----:R-:W-:Y:S01]  /*4bf0*/  ISETP.NE.AND P0, PT, R16, R31, PT ;  /* 0x0000001f1000720c */ /* 0x002fe20003f05270 */
[----:B------:R-:W-:Y:S01]  /*4c00*/  BSSY.RECONVERGENT B3, `(.L_x_162) ;  /* 0x0000011000037945 */ /* 0x000fe20003800200 */
[----:B------:R-:W-:-:S11]  /*4c10*/  IMAD.MOV.U32 R14, RZ, RZ, RZ ;  /* 0x000000ffff0e7224 */ /* 0x000fd600078e00ff */
[----:B------:R-:W-:Y:S05]  /*4c20*/  @!P0 BRA `(.L_x_163) ;  /* 0x0000000000388947 */ /* 0x000fea0003800000 */
[----:B------:R-:W0:Y:S01]  /*4c30*/  S2UR UR7, SR_CgaCtaId ;  /* 0x00000000000779c3 */ /* 0x000e220000008800 */
[----:B------:R-:W-:Y:S02]  /*4c40*/  UMOV UR6, 0x400 ;  /* 0x0000040000067882 */ /* 0x000fe40000000000 */
[----:B------:R-:W-:-:S04]  /*4c50*/  UIADD3 UR6, UPT, UPT, UR6, 0x80, URZ ;  /* 0x0000008006067890 */ /* 0x000fc8000fffe0ff */
[----:B0-----:R-:W-:-:S06]  /*4c60*/  ULEA UR6, UR7, UR6, 0x18 ;  /* 0x0000000607067291 */ /* 0x001fcc000f8ec0ff */
[----:B------:R-:W-:-:S05]  /*4c70*/  LEA R15, R16, UR6, 0x3 ;  /* 0x00000006100f7c11 */ /* 0x000fca000f8e18ff */
[----:B------:R-:W0:Y:S01]  /*4c80*/  LDCU UR6, c[0x0][0x394] ;  /* 0x00007280ff0677ac */ /* 0x000e220008000800 */
[----:B------:R-:W1:Y:S02]  /*4c90*/  LDS.64 R14, [R15] ;  /* 0x000000000f0e7984 */ /* 0x000e640000000a00 */
[----:B-1----:R-:W-:Y:S02]  /*4ca0*/  LOP3.LUT R17, R15, R9, RZ, 0xc0, !PT ;  /* 0x000000090f117212 */ /* 0x002fe400078ec0ff */
[----:B------:R-:W-:-:S04]  /*4cb0*/  LOP3.LUT R22, R14, R8, RZ, 0xc0, !PT ;  /* 0x000000080e167212 */ /* 0x000fc800078ec0ff */
[----:B------:R-:W-:Y:S08]  /*4cc0*/  POPC R14, R22 ;  /* 0x00000016000e7309 */ /* 0x000ff00000000000 */
[----:B------:R-:W1:Y:S02]  /*4cd0*/  POPC R17, R17 ;  /* 0x0000001100117309 */ /* 0x000e640000000000 */
[----:B-1----:R-:W-:-:S05]  /*4ce0*/  IMAD.IADD R14, R14, 0x1, R17 ;  /* 0x000000010e0e7824 */ /* 0x002fca00078e0211 */
[----:B0-----:R-:W-:-:S04]  /*4cf0*/  ISETP.GE.AND P0, PT, R14, UR6, PT ;  /* 0x000000060e007c0c */ /* 0x001fc8000bf06270 */
[----:B------:R-:W-:-:S09]  /*4d00*/  SEL R14, RZ, 0x1, !P0 ;  /* 0x00000001ff0e7807 */ /* 0x000fd20004000000 */
.L_x_163:
[----:B------:R-:W-:Y:S05]  /*4d10*/  BSYNC.RECONVERGENT B3 ;  /* 0x0000000000037941 */ /* 0x000fea0003800200 */
.L_x_162:
[----:B------:R-:W0:Y:S01]  /*4d20*/  LDCU UR6, c[0x0][0x398] ;  /* 0x00007300ff0677ac */ /* 0x000e220008000800 */
[----:B------:R-:W-:Y:S01]  /*4d30*/  VIADD R16, R16, 0x1 ;  /* 0x0000000110107836 */ /* 0x000fe20000000000 */
[----:B------:R-:W-:-:S04]  /*4d40*/  ISETP.EQ.AND P2, PT, R14, RZ, PT ;  /* 0x000000ff0e00720c */ /* 0x000fc80003f42270 */
[----:B0-----:R-:W-:-:S13]  /*4d50*/  ISETP.GE.AND P0, PT, R16, UR6, PT ;  /* 0x0000000610007c0c */ /* 0x001fda000bf06270 */
[----:B------:R-:W-:Y:S05]  /*4d60*/  @!P0 BRA P2, `(.L_x_164) ;  /* 0xfffffffc00a08947 */ /* 0x000fea000103ffff */
[----:B------:R-:W-:Y:S05]  /*4d70*/  BSYNC.RECONVERGENT B2 ;  /* 0x0000000000027941 */ /* 0x000fea0003800200 */
.L_x_161:
[----:B------:R-:W-:-:S05]  /*4d80*/  LOP3.LUT R9, R14, 0x1, RZ, 0x3c, !PT ;  /* 0x000000010e097812 */ /* 0x000fca00078e3cff */
[----:B------:R-:W-:-:S07]  /*4d90*/  IMAD.IADD R10, R10, 0x1, R9 ;  /* 0x000000010a0a7824 */ /* 0x000fce00078e0209 */
.L_x_159:
[----:B------:R-:W-:Y:S05]  /*4da0*/  BSYNC.RECONVERGENT B1 ;  /* 0x0000000000017941 */ /* 0x000fea0003800200 */
.L_x_158:
[----:B------:R-:W0:Y:S01]  /*4db0*/  LDCU UR6, c[0x0][0x388] ;  /* 0x00007100ff0677ac */ /* 0x000e220008000800 */
[----:B------:R-:W-:-:S05]  /*4dc0*/  VIADD R11, R11, UR13 ;  /* 0x0000000d0b0b7c36 */ /* 0x000fca0008000000 */
[----:B0-----:R-:W-:-:S13]  /*4dd0*/  ISETP.GE.AND P0, PT, R11, UR6, PT ;  /* 0x000000060b007c0c */ /* 0x001fda000bf06270 */
[----:B------:R-:W-:Y:S05]  /*4de0*/  @!P0 BRA `(.L_x_165) ;  /* 0xfffffffc00008947 */ /* 0x000fea000383ffff */
.L_x_152:
[----:B------:R-:W-:Y:S05]  /*4df0*/  BSYNC.RECONVERGENT B0 ;  /* 0x0000000000007941 */ /* 0x000fea0003800200 */
.L_x_151:
[----:B0-----:R-:W0:Y:S01]  /*4e00*/  SHFL.DOWN PT, R9, R10, 0x10, 0x1f ;  /* 0x0a001f000a097f89 */ /* 0x001e2200000e0000 */
[----:B------:R-:W-:Y:S02]  /*4e10*/  ISETP.NE.AND P0, PT, R6, RZ, PT ;  /* 0x000000ff0600720c */ /* 0x000fe40003f05270 */
[----:B------:R-:W-:Y:S01]  /*4e20*/  ISETP.GE.U32.AND P2, PT, R7, UR14, PT ;  /* 0x0000000e07007c0c */ /* 0x000fe2000bf46070 */
[----:B0-----:R-:W-:Y:S02]  /*4e30*/  IMAD.IADD R9, R9, 0x1, R10 ;  /* 0x0000000109097824 */ /* 0x001fe400078e020a */
[----:B------:R-:W-:-:S03]  /*4e40*/  IMAD.MOV.U32 R10, RZ, RZ, RZ ;  /* 0x000000ffff0a7224 */ /* 0x000fc600078e00ff */
[----:B------:R-:W0:Y:S02]  /*4e50*/  SHFL.DOWN PT, R8, R9, 0x8, 0x1f ;  /* 0x09001f0009087f89 */ /* 0x000e2400000e0000 */
[----:B0-----:R-:W-:-:S05]  /*4e60*/  IMAD.IADD R8, R9, 0x1, R8 ;  /* 0x0000000109087824 */ /* 0x001fca00078e0208 */
[----:B------:R-:W0:Y:S02]  /*4e70*/  SHFL.DOWN PT, R11, R8, 0x4, 0x1f ;  /* 0x08801f00080b7f89 */ /* 0x000e2400000e0000 */
[----:B0-----:R-:W-:-:S05]  /*4e80*/  IMAD.IADD R11, R8, 0x1, R11 ;  /* 0x00000001080b7824 */ /* 0x001fca00078e020b */
[----:B------:R-:W0:Y:S02]  /*4e90*/  SHFL.DOWN PT, R14, R11, 0x2, 0x1f ;  /* 0x08401f000b0e7f89 */ /* 0x000e2400000e0000 */
[----:B0-----:R-:W-:-:S05]  /*4ea0*/  IADD3 R14, PT, PT, R11, R14, RZ ;  /* 0x0000000e0b0e7210 */ /* 0x001fca0007ffe0ff */
[----:B--2---:R-:W0:Y:S02]  /*4eb0*/  SHFL.DOWN PT, R15, R14, 0x1, 0x1f ;  /* 0x08201f000e0f7f89 */ /* 0x004e2400000e0000 */
[----:B0-----:R-:W-:-:S05]  /*4ec0*/  IMAD.IADD R16, R14, 0x1, R15 ;  /* 0x000000010e107824 */ /* 0x001fca00078e020f */
[----:B------:R0:W-:Y:S01]  /*4ed0*/  @!P0 STS [R5], R16 ;  /* 0x0000001005008388 */ /* 0x0001e20000000800 */
[----:B------:R-:W-:Y:S01]  /*4ee0*/  BAR.SYNC.DEFER_BLOCKING 0x0 ;  /* 0x0000000000007b1d */ /* 0x000fe20000010000 */
[----:B------:R-:W-:-:S05]  /*4ef0*/  ISETP.GT.U32.AND P0, PT, R7, 0x1f, PT ;  /* 0x0000001f0700780c */ /* 0x000fca0003f04070 */
[----:B------:R0:W2:Y:S08]  /*4f00*/  @!P2 LDS R10, [R3] ;  /* 0x00000000030aa984 */ /* 0x0000b00000000800 */
[----:B0-----:R-:W-:Y:S05]  /*4f10*/  @P0 BRA `(.L_x_166) ;  /* 0x0000000000440947 */ /* 0x001fea0003800000 */
[----:B------:R-:W-:Y:S01]  /*4f20*/  UMOV UR6, 0xffffffff ;  /* 0xffffffff00067882 */ /* 0x000fe20000000000 */
[----:B------:R-:W-:Y:S02]  /*4f30*/  ISETP.NE.AND P1, PT, R7, RZ, PT ;  /* 0x000000ff0700720c */ /* 0x000fe40003f25270 */
[----:B------:R-:W-:Y:S11]  /*4f40*/  BRA.DIV UR6, `(.L_x_167) ;  /* 0x0000001606c07947 */ /* 0x000ff6000b800000 */
[----:B--2---:R-:W0:Y:S02]  /*4f50*/  SHFL.DOWN PT, R9, R10, 0x10, 0x1f ;  /* 0x0a001f000a097f89 */ /* 0x004e2400000e0000 */
[----:B0-----:R-:W-:-:S05]  /*4f60*/  IMAD.IADD R9, R9, 0x1, R10 ;  /* 0x0000000109097824 */ /* 0x001fca00078e020a */
[----:B------:R-:W0:Y:S02]  /*4f70*/  SHFL.DOWN PT, R8, R9, 0x8, 0x1f ;  /* 0x09001f0009087f89 */ /* 0x000e2400000e0000 */
[----:B0-----:R-:W-:-:S05]  /*4f80*/  IMAD.IADD R8, R9, 0x1, R8 ;  /* 0x0000000109087824 */ /* 0x001fca00078e0208 */
[----:B------:R-:W0:Y:S02]  /*4f90*/  SHFL.DOWN PT, R11, R8, 0x4, 0x1f ;  /* 0x08801f00080b7f89 */ /* 0x000e2400000e0000 */
[----:B0-----:R-:W-:-:S05]  /*4fa0*/  IMAD.IADD R11, R8, 0x1, R11 ;  /* 0x00000001080b7824 */ /* 0x001fca00078e020b */
[----:B------:R-:W0:Y:S02]  /*4fb0*/  SHFL.DOWN PT, R14, R11, 0x2, 0x1f ;  /* 0x08401f000b0e7f89 */ /* 0x000e2400000e0000 */
[----:B0-----:R-:W-:-:S05]  /*4fc0*/  IMAD.IADD R14, R11, 0x1, R14 ;  /* 0x000000010b0e7824 */ /* 0x001fca00078e020e */
[----:B------:R0:W2:Y:S02]  /*4fd0*/  SHFL.DOWN PT, R15, R14, 0x1, 0x1f ;  /* 0x08201f000e0f7f89 */ /* 0x0000a400000e0000 */
.L_x_205:
[----:B------:R-:W3:Y:S01]  /*4fe0*/  @!P1 S2R R9, SR_CgaCtaId ;  /* 0x0000000000099919 */ /* 0x000ee20000008800 */
[----:B------:R-:W-:Y:S01]  /*4ff0*/  @!P1 MOV R8, 0x400 ;  /* 0x0000040000089802 */ /* 0x000fe20000000f00 */
[----:B--2---:R-:W-:-:S03]  /*5000*/  IMAD.IADD R15, R14, 0x1, R15 ;  /* 0x000000010e0f7824 */ /* 0x004fc600078e020f */
[----:B---3--:R-:W-:-:S05]  /*5010*/  @!P1 LEA R8, R9, R8, 0x18 ;  /* 0x0000000809089211 */ /* 0x008fca00078ec0ff */
[----:B------:R3:W-:Y:S02]  /*5020*/  @!P1 STS [R8+0x4ad0], R15 ;  /* 0x004ad00f08009388 */ /* 0x0007e40000000800 */
.L_x_166:
[----:B------:R-:W-:Y:S05]  /*5030*/  WARPSYNC.ALL ;  /* 0x0000000000007948 */ /* 0x000fea0003800000 */
[----:B------:R-:W5:Y:S08]  /*5040*/  S2UR UR7, SR_CgaCtaId ;  /* 0x00000000000779c3 */ /* 0x000f700000008800 */
[----:B------:R-:W-:Y:S06]  /*5050*/  BAR.SYNC.DEFER_BLOCKING 0x0 ;  /* 0x0000000000007b1d */ /* 0x000fec0000010000 */
[----:B------:R-:W-:Y:S01]  /*5060*/  UMOV UR6, 0x400 ;  /* 0x0000040000067882 */ /* 0x000fe20000000000 */
[----:B------:R-:W-:Y:S01]  /*5070*/  BSSY.RECONVERGENT B0, `(.L_x_168) ;  /* 0x000004c000007945 */ /* 0x000fe20003800200 */
[----:B---3--:R-:W-:-:S02]  /*5080*/  IMAD.U32 R8, RZ, RZ, UR6 ;  /* 0x00000006ff087e24 */ /* 0x008fc4000f8e00ff */
[----:B-----5:R-:W-:-:S05]  /*5090*/  IMAD.U32 R11, RZ, RZ, UR7 ;  /* 0x00000007ff0b7e24 */ /* 0x020fca000f8e00ff */
[----:B------:R-:W-:-:S05]  /*50a0*/  LEA R24, R11, R8, 0x18 ;  /* 0x000000080b187211 */ /* 0x000fca00078ec0ff */
[----:B------:R3:W0:Y:S01]  /*50b0*/  LDS R33, [R24+0x4ad0] ;  /* 0x004ad00018217984 */ /* 0x0006220000000800 */
[----:B------:R-:W-:Y:S05]  /*50c0*/  @P1 BRA `(.L_x_169) ;  /* 0x0000000400181947 */ /* 0x000fea0003800000 */
[----:B0-----:R-:W-:-:S13]  /*50d0*/  ISETP.GT.AND P0, PT, R33, RZ, PT ;  /* 0x000000ff2100720c */ /* 0x001fda0003f04270 */
[----:B------:R-:W-:Y:S01]  /*50e0*/  @!P0 ISETP.NE.AND P1, PT, R33, RZ, PT ;  /* 0x000000ff2100820c */ /* 0x000fe20003f25270 */
[----:B------:R-:W-:-:S03]  /*50f0*/  @!P0 IMAD.MOV.U32 R9, RZ, RZ, 0x1 ;  /* 0x00000001ff098424 */ /* 0x000fc600078e00ff */
[----:B------:R-:W-:Y:S01]  /*5100*/  @!P0 SEL R2, R2, RZ, !P1 ;  /* 0x000000ff02028207 */ /* 0x000fe20004800000 */
[----:B------:R-:W-:Y:S08]  /*5110*/  @!P0 BRA `(.L_x_170) ;  /* 0x0000000000ec8947 */ /* 0x000ff00003800000 */
[----:B------:R-:W2:Y:S01]  /*5120*/  MUFU.RCP64H R9, R13 ;  /* 0x0000000d00097308 */ /* 0x000ea20000001800 */
[----:B------:R-:W-:Y:S01]  /*5130*/  IMAD.MOV.U32 R8, RZ, RZ, 0x1 ;  /* 0x00000001ff087424 */ /* 0x000fe200078e00ff */
[----:B------:R-:W0:Y:S01]  /*5140*/  LDS R15, [R24+0x4af4] ;  /* 0x004af400180f7984 */ /* 0x000e220000000800 */
[----:B------:R-:W-:Y:S03]  /*5150*/  BSSY.RECONVERGENT B1, `(.L_x_171) ;  /* 0x000002a000017945 */ /* 0x000fe60003800200 */
[----:B------:R-:W5:Y:S04]  /*5160*/  LDS R14, [R24+0x4b04] ;  /* 0x004b0400180e7984 */ /* 0x000f680000000800 */
[----:B------:R-:W1:Y:S04]  /*5170*/  LDS R26, [R24+0x4af0] ;  /* 0x004af000181a7984 */ /* 0x000e680000000800 */
[----:B------:R-:W3:Y:S01]  /*5180*/  LDS R25, [R24+0x4af8] ;  /* 0x004af80018197984 */ /* 0x000ee20000000800 */
[----:B--2---:R-:W-:-:S03]  /*5190*/  DFMA R10, R8, -R12, 1 ;  /* 0x3ff00000080a742b */ /* 0x004fc6000000080c */
[----:B------:R-:W2:Y:S04]  /*51a0*/  LDS R29, [R24+0x4afc] ;  /* 0x004afc00181d7984 */ /* 0x000ea80000000800 */
[----:B------:R-:W4:Y:S01]  /*51b0*/  LDS R27, [R24+0x4b00] ;  /* 0x004b0000181b7984 */ /* 0x000f220000000800 */
[----:B------:R-:W-:-:S08]  /*51c0*/  DFMA R10, R10, R10, R10 ;  /* 0x0000000a0a0a722b */ /* 0x000fd0000000000a */
[----:B------:R-:W-:Y:S01]  /*51d0*/  DFMA R8, R8, R10, R8 ;  /* 0x0000000a0808722b */ /* 0x000fe20000000008 */
[----:B------:R-:W-:-:S07]  /*51e0*/  IMAD.MOV R10, RZ, RZ, -R33 ;  /* 0x000000ffff0a7224 */ /* 0x000fce00078e0a21 */
[----:B------:R-:W-:Y:S01]  /*51f0*/  DFMA R16, R8, -R12, 1 ;  /* 0x3ff000000810742b */ /* 0x000fe2000000080c */
[----:B------:R-:W2:Y:S01]  /*5200*/  I2F.F64 R10, R10 ;  /* 0x0000000a000a7312 */ /* 0x000ea20000201c00 */
[----:B0-----:R-:W-:Y:S01]  /*5210*/  SHF.R.U32.HI R22, RZ, 0x2, R15 ;  /* 0x00000002ff167819 */ /* 0x001fe2000001160f */
[----:B-----5:R-:W-:-:S03]  /*5220*/  IMAD.SHL.U32 R28, R14, 0x10, RZ ;  /* 0x000000100e1c7824 */ /* 0x020fc600078e00ff */
[----:B------:R-:W-:Y:S02]  /*5230*/  LOP3.LUT R15, R22, R15, RZ, 0x3c, !PT ;  /* 0x0000000f160f7212 */ /* 0x000fe400078e3cff */
[----:B------:R-:W-:Y:S01]  /*5240*/  DFMA R8, R8, R16, R8 ;  /* 0x000000100808722b */ /* 0x000fe20000000008 */
[----:B-1----:R-:W-:Y:S02]  /*5250*/  VIADD R26, R26, 0x587c5 ;  /* 0x000587c51a1a7836 */ /* 0x002fe40000000000 */
[C---:B------:R-:W-:Y:S01]  /*5260*/  IMAD.SHL.U32 R30, R15.reuse, 0x2, RZ ;  /* 0x000000020f1e7824 */ /* 0x040fe200078e00ff */
[----:B---3--:R0:W-:Y:S04]  /*5270*/  STS [R24+0x4af4], R25 ;  /* 0x004af41918007388 */ /* 0x0081e80000000800 */
[----:B--2---:R-:W-:Y:S01]  /*5280*/  DMUL R16, R10, R8 ;  /* 0x000000080a107228 */ /* 0x004fe20000000000 */
[----:B------:R-:W-:Y:S01]  /*5290*/  LOP3.LUT R15, R15, R30, R28, 0x96, !PT ;  /* 0x0000001e0f0f7212 */ /* 0x000fe200078e961c */
[----:B------:R0:W-:Y:S01]  /*52a0*/  STS [R24+0x4af8], R29 ;  /* 0x004af81d18007388 */ /* 0x0001e20000000800 */
[----:B------:R-:W-:-:S02]  /*52b0*/  FSETP.GEU.AND P1, PT, |R11|, 6.5827683646048100446e-37, PT ;  /* 0x036000000b00780b */ /* 0x000fc40003f2e200 */
[----:B------:R-:W-:Y:S01]  /*52c0*/  LOP3.LUT R15, R15, R14, RZ, 0x3c, !PT ;  /* 0x0000000e0f0f7212 */ /* 0x000fe200078e3cff */
[----:B----4-:R0:W-:Y:S02]  /*52d0*/  STS [R24+0x4afc], R27 ;  /* 0x004afc1b18007388 */ /* 0x0101e40000000800 */
[----:B------:R-:W-:Y:S02]  /*52e0*/  DFMA R22, R16, -R12, R10 ;  /* 0x8000000c1016722b */ /* 0x000fe4000000000a */
[----:B------:R0:W-:Y:S04]  /*52f0*/  STS.64 [R24+0x4b00], R14 ;  /* 0x004b000e18007388 */ /* 0x0001e80000000a00 */
[----:B------:R0:W-:Y:S02]  /*5300*/  STS [R24+0x4af0], R26 ;  /* 0x004af01a18007388 */ /* 0x0001e40000000800 */
[----:B------:R-:W-:Y:S01]  /*5310*/  DFMA R8, R8, R22, R16 ;  /* 0x000000160808722b */ /* 0x000fe20000000010 */
[----:B------:R-:W-:-:S05]  /*5320*/  IMAD.IADD R16, R15, 0x1, R26 ;  /* 0x000000010f107824 */ /* 0x000fca00078e021a */
[----:B------:R-:W-:-:S04]  /*5330*/  I2FP.F32.U32 R16, R16 ;  /* 0x0000001000107245 */ /* 0x000fc80000201000 */
[----:B------:R-:W-:-:S05]  /*5340*/  FFMA R17, RZ, R13, R9 ;  /* 0x0000000dff117223 */ /* 0x000fca0000000009 */
[----:B------:R-:W-:Y:S01]  /*5350*/  FSETP.GT.AND P0, PT, |R17|, 1.469367938527859385e-39, PT ;  /* 0x001000001100780b */ /* 0x000fe20003f04200 */
[----:B------:R-:W-:-:S04]  /*5360*/  IMAD.MOV.U32 R17, RZ, RZ, 0x2f800000 ;  /* 0x2f800000ff117424 */ /* 0x000fc800078e00ff */
[----:B------:R-:W-:-:S08]  /*5370*/  FFMA R34, R16, R17, 1.1641532182693481445e-10 ;  /* 0x2f00000010227423 */ /* 0x000fd00000000011 */
[----:B0-----:R-:W-:Y:S05]  /*5380*/  @P0 BRA P1, `(.L_x_172) ;  /* 0x0000000000180947 */ /* 0x001fea0000800000 */
[----:B------:R-:W-:Y:S01]  /*5390*/  IMAD.MOV.U32 R14, RZ, RZ, R12 ;  /* 0x000000ffff0e7224 */ /* 0x000fe200078e000c */
[----:B------:R-:W-:Y:S01]  /*53a0*/  MOV R32, 0x53d0 ;  /* 0x000053d000207802 */ /* 0x000fe20000000f00 */
[----:B------:R-:W-:-:S07]  /*53b0*/  IMAD.MOV.U32 R15, RZ, RZ, R13 ;  /* 0x000000ffff0f7224 */ /* 0x000fce00078e000d */
[----:B------:R-:W-:Y:S05]  /*53c0*/  CALL.REL.NOINC `($__internal_0_$__cuda_sm20_div_rn_f64_full) ;  /* 0x0000001400307944 */ /* 0x000fea0003c00000 */
[----:B------:R-:W-:Y:S02]  /*53d0*/  IMAD.MOV.U32 R8, RZ, RZ, R10 ;  /* 0x000000ffff087224 */ /* 0x000fe400078e000a */
[----:B------:R-:W-:-:S07]  /*53e0*/  IMAD.MOV.U32 R9, RZ, RZ, R11 ;  /* 0x000000ffff097224 */ /* 0x000fce00078e000b */
.L_x_172:
[----:B------:R-:W-:Y:S05]  /*53f0*/  BSYNC.RECONVERGENT B1 ;  /* 0x0000000000017941 */ /* 0x000fea0003800200 */
.L_x_171:
[----:B------:R-:W0:Y:S01]  /*5400*/  F2F.F32.F64 R8, R8 ;  /* 0x0000000800087310 */ /* 0x000e220000301000 */
[----:B------:R-:W-:Y:S02]  /*5410*/  IMAD.MOV.U32 R11, RZ, RZ, 0x3bbb989d ;  /* 0x3bbb989dff0b7424 */ /* 0x000fe400078e00ff */
[----:B------:R-:W-:Y:S02]  /*5420*/  IMAD.MOV.U32 R15, RZ, RZ, 0x437c0000 ;  /* 0x437c0000ff0f7424 */ /* 0x000fe400078e00ff */
[----:B0-----:R-:W-:-:S04]  /*5430*/  FFMA.SAT R10, R8, R11, 0.5 ;  /* 0x3f000000080a7423 */ /* 0x001fc8000000200b */
[----:B------:R-:W-:-:S04]  /*5440*/  FFMA.RM R10, R10, R15, 12582913 ;  /* 0x4b4000010a0a7423 */ /* 0x000fc8000000400f */
[C---:B------:R-:W-:Y:S01]  /*5450*/  FADD R11, R10.reuse, -12583039 ;  /* 0xcb40007f0a0b7421 */ /* 0x040fe20000000000 */
[----:B------:R-:W-:-:S03]  /*5460*/  IMAD.SHL.U32 R10, R10, 0x800000, RZ ;  /* 0x008000000a0a7824 */ /* 0x000fc600078e00ff */
[----:B------:R-:W-:-:S04]  /*5470*/  FFMA R11, R8, 1.4426950216293334961, -R11 ;  /* 0x3fb8aa3b080b7823 */ /* 0x000fc8000000080b */
[----:B------:R-:W-:-:S06]  /*5480*/  FFMA R11, R8, 1.925963033500011079e-08, R11 ;  /* 0x32a57060080b7823 */ /* 0x000fcc000000000b */
[----:B------:R-:W0:Y:S02]  /*5490*/  MUFU.EX2 R11, R11 ;  /* 0x0000000b000b7308 */ /* 0x000e240000000800 */
[----:B0-----:R-:W-:-:S05]  /*54a0*/  FMUL R15, R10, R11 ;  /* 0x0000000b0a0f7220 */ /* 0x001fca0000400000 */
[----:B------:R-:W-:-:S04]  /*54b0*/  FSETP.GEU.AND P0, PT, R34, R15, PT ;  /* 0x0000000f2200720b */ /* 0x000fc80003f0e000 */
[----:B------:R-:W-:-:S09]  /*54c0*/  SEL R9, RZ, 0x1, P0 ;  /* 0x00000001ff097807 */ /* 0x000fd20000000000 */
.L_x_170:
[----:B------:R-:W0:Y:S01]  /*54d0*/  S2UR UR7, SR_CgaCtaId ;  /* 0x00000000000779c3 */ /* 0x000e220000008800 */
[----:B------:R-:W-:Y:S02]  /*54e0*/  UMOV UR6, 0x400 ;  /* 0x0000040000067882 */ /* 0x000fe40000000000 */
[----:B------:R-:W-:Y:S01]  /*54f0*/  IMAD.U32 R8, RZ, RZ, UR6 ;  /* 0x00000006ff087e24 */ /* 0x000fe2000f8e00ff */
[----:B0-----:R-:W-:-:S04]  /*5500*/  MOV R11, UR7 ;  /* 0x00000007000b7c02 */ /* 0x001fc80008000f00 */
[----:B---3--:R-:W-:-:S05]  /*5510*/  LEA R24, R11, R8, 0x18 ;  /* 0x000000080b187211 */ /* 0x008fca00078ec0ff */
[----:B------:R0:W-:Y:S02]  /*5520*/  STS [R24+0x4aec], R9 ;  /* 0x004aec0918007388 */ /* 0x0001e40000000800 */
.L_x_169:
[----:B------:R-:W-:Y:S05]  /*5530*/  BSYNC.RECONVERGENT B0 ;  /* 0x0000000000007941 */ /* 0x000fea0003800200 */
.L_x_168:
[----:B------:R-:W-:Y:S06]  /*5540*/  BAR.SYNC.DEFER_BLOCKING 0x0 ;  /* 0x0000000000007b1d */ /* 0x000fec0000010000 */
[----:B------:R-:W1:Y:S01]  /*5550*/  LDCU UR15, c[0x0][0x388] ;  /* 0x00007100ff0f77ac */ /* 0x000e620008000800 */
[----:B0--3--:R-:W0:Y:S02]  /*5560*/  LDS R24, [R24+0x4aec] ;  /* 0x004aec0018187984 */ /* 0x009e240000000800 */
[----:B0-----:R-:W-:-:S13]  /*5570*/  ISETP.NE.AND P0, PT, R24, RZ, PT ;  /* 0x000000ff1800720c */ /* 0x001fda0003f05270 */
[----:B-1----:R-:W-:Y:S05]  /*5580*/  @!P0 BRA `(.L_x_173) ;  /* 0x0000000400f48947 */ /* 0x002fea0003800000 */
[----:B------:R-:W-:Y:S01]  /*5590*/  ISETP.NE.AND P0, PT, R7, RZ, PT ;  /* 0x000000ff0700720c */ /* 0x000fe20003f05270 */
[----:B------:R-:W0:Y:S01]  /*55a0*/  LDCU UR6, c[0x0][0x388] ;  /* 0x00007100ff0677ac */ /* 0x000e220008000800 */
[----:B------:R-:W-:Y:S11]  /*55b0*/  BSSY.RECONVERGENT B0, `(.L_x_174) ;  /* 0x0000076000007945 */ /* 0x000ff60003800200 */
[----:B------:R-:W-:-:S02]  /*55c0*/  @!P0 VIADD R8, R8, 0x80 ;  /* 0x0000008008088836 */ /* 0x000fc40000000000 */
[----:B------:R-:W-:-:S03]  /*55d0*/  @!P0 IMAD.IADD R4, R4, 0x1, R33 ;  /* 0x0000000104048824 */ /* 0x000fc600078e0221 */
[----:B------:R-:W-:Y:S02]  /*55e0*/  @!P0 LEA R8, R11, R8, 0x18 ;  /* 0x000000080b088211 */ /* 0x000fe400078ec0ff */
[----:B0-----:R-:W-:-:S03]  /*55f0*/  ISETP.GE.AND P1, PT, R7, UR6, PT ;  /* 0x0000000607007c0c */ /* 0x001fc6000bf26270 */
[----:B------:R-:W-:-:S05]  /*5600*/  @!P0 IMAD R9, R31, 0x8, R8 ;  /* 0x000000081f098824 */ /* 0x000fca00078e0208 */
[----:B------:R0:W-:Y:S05]  /*5610*/  @!P0 STS.64 [R9], R18 ;  /* 0x0000001209008388 */ /* 0x0001ea0000000a00 */
[----:B------:R-:W-:Y:S05]  /*5620*/  @P1 BRA `(.L_x_175) ;  /* 0x0000000400b81947 */ /* 0x000fea0003800000 */
[----:B------:R-:W1:Y:S02]  /*5630*/  LDCU UR6, c[0x0][0x398] ;  /* 0x00007300ff0677ac */ /* 0x000e640008000800 */
[----:B-1----:R-:W-:-:S09]  /*5640*/  UISETP.GT.AND UP0, UPT, UR6, URZ, UPT ;  /* 0x000000ff0600728c */ /* 0x002fd2000bf04270 */
[----:B------:R-:W-:Y:S05]  /*5650*/  BRA.U UP0, `(.L_x_176) ;  /* 0x0000000100a07547 */ /* 0x000fea000b800000 */
[----:B------:R-:W1:Y:S01]  /*5660*/  LDC R14, c[0x0][0x394] ;  /* 0x0000e500ff0e7b82 */ /* 0x000e620000000800 */
[----:B------:R-:W-:-:S07]  /*5670*/  IMAD.MOV.U32 R15, RZ, RZ, R7 ;  /* 0x000000ffff0f7224 */ /* 0x000fce00078e0007 */
[----:B0-----:R-:W0:Y:S02]  /*5680*/  LDC.64 R8, c[0x0][0x380] ;  /* 0x0000e000ff087b82 */ /* 0x001e240000000a00 */
.L_x_179:
[----:B012---:R-:W-:-:S06]  /*5690*/  IMAD.WIDE R10, R15, 0x8, R8 ;  /* 0x000000080f0a7825 */ /* 0x007fcc00078e0208 */
        /* <DEDUP_REMOVED lines=11> */
[----:B-1----:R-:W-:Y:S01]  /*5750*/  ISETP.GE.AND P0, PT, R27, R14, PT ;  /* 0x0000000e1b00720c */ /* 0x002fe20003f06270 */
[----:B0-----:R-:W-:-:S05]  /*5760*/  IMAD.IADD R25, R16, 0x1, R17 ;  /* 0x0000000110197824 */ /* 0x001fca00078e0211 */
[----:B------:R-:W-:-:S13]  /*5770*/  ISETP.LT.OR P0, PT, R25, R14, P0 ;  /* 0x0000000e1900720c */ /* 0x000fda0000701670 */
[----:B------:R-:W0:Y:S01]  /*5780*/  @!P0 S2R R11, SR_CgaCtaId ;  /* 0x00000000000b8919 */ /* 0x000e220000008800 */
[----:B------:R-:W-:-:S05]  /*5790*/  @!P0 MOV R10, 0x400 ;  /* 0x00000400000a8802 */ /* 0x000fca0000000f00 */
[----:B------:R-:W-:-:S05]  /*57a0*/  @!P0 VIADD R10, R10, 0x480 ;  /* 0x000004800a0a8836 */ /* 0x000fca0000000000 */
[----:B0-----:R-:W-:-:S05]  /*57b0*/  @!P0 LEA R10, R11, R10, 0x18 ;  /* 0x0000000a0b0a8211 */ /* 0x001fca00078ec0ff */
[----:B------:R-:W-:-:S05]  /*57c0*/  @!P0 IMAD.IADD R10, R10, 0x1, R15 ;  /* 0x000000010a0a8824 */ /* 0x000fca00078e020f */
[----:B------:R0:W-:Y:S01]  /*57d0*/  @!P0 STS.U8 [R10], RZ ;  /* 0x000000ff0a008388 */ /* 0x0001e20000000000 */
[----:B------:R-:W-:Y:S05]  /*57e0*/  @!P0 BRA `(.L_x_178) ;  /* 0x0000000000288947 */ /* 0x000fea0003800000 */
[----:B------:R-:W-:Y:S01]  /*57f0*/  ISETP.GE.AND P0, PT, R27, R14, PT ;  /* 0x0000000e1b00720c */ /* 0x000fe20003f06270 */
[----:B------:R-:W-:-:S03]  /*5800*/  IMAD.MOV.U32 R17, RZ, RZ, 0x1 ;  /* 0x00000001ff117424 */ /* 0x000fc600078e00ff */
[----:B------:R-:W-:-:S13]  /*5810*/  ISETP.GE.OR P0, PT, R25, R14, !P0 ;  /* 0x0000000e1900720c */ /* 0x000fda0004706670 */
[----:B------:R-:W1:Y:S01]  /*5820*/  @!P0 S2R R11, SR_CgaCtaId ;  /* 0x00000000000b8919 */ /* 0x000e620000008800 */
[----:B0-----:R-:W-:-:S05]  /*5830*/  @!P0 MOV R10, 0x400 ;  /* 0x00000400000a8802 */ /* 0x001fca0000000f00 */
[----:B------:R-:W-:-:S05]  /*5840*/  @!P0 VIADD R10, R10, 0x480 ;  /* 0x000004800a0a8836 */ /* 0x000fca0000000000 */
[----:B-1----:R-:W-:Y:S02]  /*5850*/  @!P0 LEA R16, R11, R10, 0x18 ;  /* 0x0000000a0b108211 */ /* 0x002fe400078ec0ff */
[----:B------:R-:W-:-:S03]  /*5860*/  @!P0 PRMT R10, R17, 0x7610, R10 ;  /* 0x00007610110a8816 */ /* 0x000fc6000000000a */
[----:B------:R-:W-:-:S05]  /*5870*/  @!P0 IMAD.IADD R11, R16, 0x1, R15 ;  /* 0x00000001100b8824 */ /* 0x000fca00078e020f */
[----:B------:R1:W-:Y:S02]  /*5880*/  @!P0 STS.U8 [R11], R10 ;  /* 0x0000000a0b008388 */ /* 0x0003e40000000000 */
.L_x_178:
[----:B------:R-:W-:Y:S05]  /*5890*/  BSYNC.RECONVERGENT B1 ;  /* 0x0000000000017941 */ /* 0x000fea0003800200 */
.L_x_177:
[----:B------:R-:W-:-:S05]  /*58a0*/  VIADD R15, R15, UR13 ;  /* 0x0000000d0f0f7c36 */ /* 0x000fca0008000000 */
[----:B------:R-:W-:-:S13]  /*58b0*/  ISETP.GE.AND P0, PT, R15, UR15, PT ;  /* 0x0000000f0f007c0c */ /* 0x000fda000bf06270 */
[----:B------:R-:W-:Y:S05]  /*58c0*/  @!P0 BRA `(.L_x_179) ;  /* 0xfffffffc00708947 */ /* 0x000fea000383ffff */
[----:B------:R-:W-:Y:S05]  /*58d0*/  BRA `(.L_x_175) ;  /* 0x00000004000c7947 */ /* 0x000fea0003800000 */
.L_x_176:
[----:B--2---:R-:W-:-:S07]  /*58e0*/  IMAD.MOV.U32 R10, RZ, RZ, R7 ;  /* 0x000000ffff0a7224 */ /* 0x004fce00078e0007 */
.L_x_187:
[----:B0-----:R-:W0:Y:S08]  /*58f0*/  LDC.64 R8, c[0x0][0x380] ;  /* 0x0000e000ff087b82 */ /* 0x001e300000000a00 */
[----:B------:R-:W1:Y:S01]  /*5900*/  LDC R23, c[0x0][0x394] ;  /* 0x0000e500ff177b82 */ /* 0x000e620000000800 */
[----:B0-----:R-:W-:-:S06]  /*5910*/  IMAD.WIDE R8, R10, 0x8, R8 ;  /* 0x000000080a087825 */ /* 0x001fcc00078e0208 */
        /* <DEDUP_REMOVED lines=14> */
[----:B------:R-:W-:Y:S05]  /*5a00*/  @P0 BRA `(.L_x_181) ;  /* 0x0000000000840947 */ /* 0x000fea0003800000 */
[----:B------:R-:W-:Y:S01]  /*5a10*/  BSSY.RECONVERGENT B2, `(.L_x_182) ;  /* 0x000001a000027945 */ /* 0x000fe20003800200 */
[----:B------:R-:W-:-:S07]  /*5a20*/  IMAD.MOV.U32 R16, RZ, RZ, RZ ;  /* 0x000000ffff107224 */ /* 0x000fce00078e00ff */
.L_x_185:
[----:B------:R-:W-:Y:S01]  /*5a30*/  ISETP.NE.AND P0, PT, R16, R31, PT ;  /* 0x0000001f1000720c */ /* 0x000fe20003f05270 */
        /* <DEDUP_REMOVED lines=11> */
[----:B------:R-:W-:Y:S02]  /*5af0*/  LOP3.LUT R15, R15, R9, RZ, 0xc0, !PT ;  /* 0x000000090f0f7212 */ /* 0x000fe400078ec0ff */
[----:B------:R-:W-:Y:S08]  /*5b00*/  POPC R11, R17 ;  /* 0x00000011000b7309 */ /* 0x000ff00000000000 */
[----:B------:R-:W1:Y:S02]  /*5b10*/  POPC R22, R15 ;  /* 0x0000000f00167309 */ /* 0x000e640000000000 */
[----:B-1----:R-:W-:-:S05]  /*5b20*/  IMAD.IADD R11, R11, 0x1, R22 ;  /* 0x000000010b0b7824 */ /* 0x002fca00078e0216 */
[----:B0-----:R-:W-:-:S04]  /*5b30*/  ISETP.GE.AND P0, PT, R11, UR6, PT ;  /* 0x000000060b007c0c */ /* 0x001fc8000bf06270 */
[----:B------:R-:W-:-:S09]  /*5b40*/  SEL R11, RZ, 0x1, !P0 ;  /* 0x00000001ff0b7807 */ /* 0x000fd20004000000 */
.L_x_184:
[----:B------:R-:W-:Y:S05]  /*5b50*/  BSYNC.RECONVERGENT B3 ;  /* 0x0000000000037941 */ /* 0x000fea0003800200 */
.L_x_183:
[----:B------:R-:W0:Y:S01]  /*5b60*/  LDCU UR6, c[0x0][0x398] ;  /* 0x00007300ff0677ac */ /* 0x000e220008000800 */
[----:B------:R-:W-:Y:S01]  /*5b70*/  VIADD R16, R16, 0x1 ;  /* 0x0000000110107836 */ /* 0x000fe20000000000 */
[----:B------:R-:W-:-:S04]  /*5b80*/  ISETP.EQ.AND P1, PT, R11, RZ, PT ;  /* 0x000000ff0b00720c */ /* 0x000fc80003f22270 */
[----:B0-----:R-:W-:-:S13]  /*5b90*/  ISETP.GE.AND P0, PT, R16, UR6, PT ;  /* 0x0000000610007c0c */ /* 0x001fda000bf06270 */
[----:B------:R-:W-:Y:S05]  /*5ba0*/  @!P0 BRA P1, `(.L_x_185) ;  /* 0xfffffffc00a08947 */ /* 0x000fea000083ffff */
[----:B------:R-:W-:Y:S05]  /*5bb0*/  BSYNC.RECONVERGENT B2 ;  /* 0x0000000000027941 */ /* 0x000fea0003800200 */
.L_x_182:
[----:B------:R-:W0:Y:S01]  /*5bc0*/  S2UR UR7, SR_CgaCtaId ;  /* 0x00000000000779c3 */ /* 0x000e220000008800 */
[----:B------:R-:W-:Y:S02]  /*5bd0*/  UMOV UR6, 0x400 ;  /* 0x0000040000067882 */ /* 0x000fe40000000000 */
[----:B------:R-:W-:-:S04]  /*5be0*/  UIADD3 UR6, UPT, UPT, UR6, 0x480, URZ ;  /* 0x0000048006067890 */ /* 0x000fc8000fffe0ff */
[----:B0-----:R-:W-:-:S09]  /*5bf0*/  ULEA UR6, UR7, UR6, 0x18 ;  /* 0x0000000607067291 */ /* 0x001fd2000f8ec0ff */
[----:B------:R1:W-:Y:S01]  /*5c00*/  STS.U8 [R10+UR6], R11 ;  /* 0x0000000b0a007988 */ /* 0x0003e20008000006 */
[----:B------:R-:W-:Y:S05]  /*5c10*/  BRA `(.L_x_186) ;  /* 0x0000000000287947 */ /* 0x000fea0003800000 */
.L_x_181:
[----:B------:R-:W-:Y:S01]  /*5c20*/  ISETP.GE.AND P0, PT, R22, R23, PT ;  /* 0x000000171600720c */ /* 0x000fe20003f06270 */
[----:B------:R-:W-:-:S03]  /*5c30*/  IMAD.MOV.U32 R11, RZ, RZ, 0x1 ;  /* 0x00000001ff0b7424 */ /* 0x000fc600078e00ff */
[----:B------:R-:W-:-:S13]  /*5c40*/  ISETP.GE.OR P0, PT, R17, R23, !P0 ;  /* 0x000000171100720c */ /* 0x000fda0004706670 */
[----:B------:R-:W0:Y:S01]  /*5c50*/  @!P0 S2R R9, SR_CgaCtaId ;  /* 0x0000000000098919 */ /* 0x000e220000008800 */
[----:B------:R-:W-:-:S05]  /*5c60*/  @!P0 MOV R8, 0x400 ;  /* 0x0000040000088802 */ /* 0x000fca0000000f00 */
[----:B------:R-:W-:-:S05]  /*5c70*/  @!P0 VIADD R8, R8, 0x480 ;  /* 0x0000048008088836 */ /* 0x000fca0000000000 */
[----:B0-----:R-:W-:Y:S02]  /*5c80*/  @!P0 LEA R9, R9, R8, 0x18 ;  /* 0x0000000809098211 */ /* 0x001fe400078ec0ff */
[----:B------:R-:W-:-:S03]  /*5c90*/  @!P0 PRMT R8, R11, 0x7610, R8 ;  /* 0x000076100b088816 */ /* 0x000fc60000000008 */
[----:B------:R-:W-:-:S05]  /*5ca0*/  @!P0 IMAD.IADD R9, R9, 0x1, R10 ;  /* 0x0000000109098824 */ /* 0x000fca00078e020a */
[----:B------:R0:W-:Y:S02]  /*5cb0*/  @!P0 STS.U8 [R9], R8 ;  /* 0x0000000809008388 */ /* 0x0001e40000000000 */
.L_x_186:
[----:B------:R-:W-:Y:S05]  /*5cc0*/  BSYNC.RECONVERGENT B1 ;  /* 0x0000000000017941 */ /* 0x000fea0003800200 */
.L_x_180:
[----:B------:R-:W2:Y:S01]  /*5cd0*/  LDCU UR6, c[0x0][0x388] ;  /* 0x00007100ff0677ac */ /* 0x000ea20008000800 */
[----:B-1----:R-:W-:-:S05]  /*5ce0*/  VIADD R10, R10, UR13 ;  /* 0x0000000d0a0a7c36 */ /* 0x002fca0008000000 */
[----:B--2---:R-:W-:-:S13]  /*5cf0*/  ISETP.GE.AND P0, PT, R10, UR6, PT ;  /* 0x000000060a007c0c */ /* 0x004fda000bf06270 */
[----:B------:R-:W-:Y:S05]  /*5d00*/  @!P0 BRA `(.L_x_187) ;  /* 0xfffffff800f88947 */ /* 0x000fea000383ffff */
.L_x_175:
[----:B------:R-:W-:Y:S05]  /*5d10*/  BSYNC.RECONVERGENT B0 ;  /* 0x0000000000007941 */ /* 0x000fea0003800200 */
.L_x_174:
[----:B------:R-:W3:Y:S01]  /*5d20*/  LDCU UR6, c[0x0][0x3bc] ;  /* 0x00007780ff0677ac */ /* 0x000ee20008000800 */
[----:B------:R-:W-:Y:S01]  /*5d30*/  BAR.SYNC.DEFER_BLOCKING 0x0 ;  /* 0x0000000000007b1d */ /* 0x000fe20000010000 */
[----:B---3--:R-:W-:-:S13]  /*5d40*/  ISETP.GT.AND P0, PT, R4, UR6, PT ;  /* 0x0000000604007c0c */ /* 0x008fda000bf04270 */
[----:B------:R-:W-:Y:S05]  /*5d50*/  @!P0 BRA `(.L_x_21) ;  /* 0x0000000000108947 */ /* 0x000fea0003800000 */
.L_x_173:
[----:B------:R-:W3:Y:S01]  /*5d60*/  LDCU UR6, c[0x0][0x3c0] ;  /* 0x00007800ff0677ac */ /* 0x000ee20008000800 */
[----:B------:R-:W-:-:S05]  /*5d70*/  VIADD R0, R0, 0x1 ;  /* 0x0000000100007836 */ /* 0x000fca0000000000 */
[----:B---3--:R-:W-:-:S13]  /*5d80*/  ISETP.NE.AND P0, PT, R0, UR6, PT ;  /* 0x0000000600007c0c */ /* 0x008fda000bf05270 */
[----:B------:R-:W-:Y:S05]  /*5d90*/  @P0 BRA `(.L_x_188) ;  /* 0xffffffb000700947 */ /* 0x000fea000383ffff */
.L_x_21:
[----:B------:R-:W3:Y:S01]  /*5da0*/  LDCU.64 UR6, c[0x0][0x3a8] ;  /* 0x00007500ff0677ac */ /* 0x000ee20008000a00 */
[----:B------:R-:W-:Y:S01]  /*5db0*/  VIADD R2, R2, 0x1 ;  /* 0x0000000102027836 */ /* 0x000fe20000000000 */
[----:B---3--:R-:W-:Y:S01]  /*5dc0*/  DMUL R12, R12, UR6 ;  /* 0x000000060c0c7c28 */ /* 0x008fe20008000000 */
[----:B------:R-:W-:Y:S05]  /*5dd0*/  WARPSYNC.ALL ;  /* 0x0000000000007948 */ /* 0x000fea0003800000 */
[----:B------:R-:W3:Y:S01]  /*5de0*/  LDCU.64 UR6, c[0x0][0x3b8] ;  /* 0x00007700ff0677ac */ /* 0x000ee20008000a00 */
[----:B------:R-:W-:Y:S01]  /*5df0*/  BAR.SYNC.DEFER_BLOCKING 0x0 ;  /* 0x0000000000007b1d */ /* 0x000fe20000010000 */
[----:B---3--:R-:W-:-:S02]  /*5e00*/  ISETP.GE.AND P0, PT, R2, UR6, PT ;  /* 0x0000000602007c0c */ /* 0x008fc4000bf06270 */
[----:B------:R-:W-:-:S13]  /*5e10*/  ISETP.GT.AND P1, PT, R4, UR7, PT ;  /* 0x0000000704007c0c */ /* 0x000fda000bf24270 */
[----:B------:R-:W-:Y:S05]  /*5e20*/  @!P0 BRA P1, `(.L_x_189) ;  /* 0xffffffb0003c8947 */ /* 0x000fea000083ffff */
.L_x_20:
[----:B------:R-:W-:-:S13]  /*5e30*/  ISETP.NE.AND P0, PT, R7, RZ, PT ;  /* 0x000000ff0700720c */ /* 0x000fda0003f05270 */
[----:B------:R-:W-:Y:S05]  /*5e40*/  @P0 EXIT ;  /* 0x000000000000094d */ /* 0x000fea0003800000 */
[----:B------:R-:W3:Y:S08]  /*5e50*/  LDC.64 R6, c[0x0][0x3d0] ;  /* 0x0000f400ff067b82 */ /* 0x000ef00000000a00 */
[----:B------:R-:W5:Y:S01]  /*5e60*/  LDC R2, c[0x0][0x398] ;  /* 0x0000e600ff027b82 */ /* 0x000f620000000800 */
[----:B---3--:R-:W3:Y:S01]  /*5e70*/  ATOMG.E.MIN.S32.STRONG.GPU PT, R7, desc[UR10][R6.64], R4 ;  /* 0x80000004060779a8 */ /* 0x008ee200089ef30a */
[----:B-----5:R-:W-:-:S04]  /*5e80*/  ISETP.GE.AND P0, PT, R2, 0x1, PT ;  /* 0x000000010200780c */ /* 0x020fc80003f06270 */
[----:B---3--:R-:W-:-:S13]  /*5e90*/  ISETP.GE.OR P0, PT, R4, R7, !P0 ;  /* 0x000000070400720c */ /* 0x008fda0004706670 */
[----:B------:R-:W-:Y:S05]  /*5ea0*/  @P0 EXIT ;  /* 0x000000000000094d */ /* 0x000fea0003800000 */
[C---:B------:R-:W-:Y:S01]  /*5eb0*/  ISETP.GE.U32.AND P0, PT, R2.reuse, 0x8, PT ;  /* 0x000000080200780c */ /* 0x040fe20003f06070 */
[----:B-1----:R-:W-:Y:S01]  /*5ec0*/  HFMA2 R0, -RZ, RZ, 0, 0 ;  /* 0x00000000ff007431 */ /* 0x002fe200000001ff */
[----:B------:R-:W-:-:S04]  /*5ed0*/  LOP3.LUT R25, R2, 0x7, RZ, 0xc0, !PT ;  /* 0x0000000702197812 */ /* 0x000fc800078ec0ff */
[----:B------:R-:W-:-:S07]  /*5ee0*/  ISETP.NE.AND P1, PT, R25, RZ, PT ;  /* 0x000000ff1900720c */ /* 0x000fce0003f25270 */
[----:B------:R-:W-:Y:S06]  /*5ef0*/  @!P0 BRA `(.L_x_190) ;  /* 0x00000000008c8947 */ /* 0x000fec0003800000 */
[----:B------:R-:W1:Y:S01]  /*5f00*/  S2UR UR12, SR_CgaCtaId ;  /* 0x00000000000c79c3 */ /* 0x000e620000008800 */
[----:B------:R-:W3:Y:S01]  /*5f10*/  LDCU.64 UR8, c[0x0][0x3c8] ;  /* 0x00007900ff0877ac */ /* 0x000ee20008000a00 */
[----:B------:R-:W-:Y:S01]  /*5f20*/  LOP3.LUT R0, R2, 0x7ffffff8, RZ, 0xc0, !PT ;  /* 0x7ffffff802007812 */ /* 0x000fe200078ec0ff */
[----:B------:R-:W-:Y:S01]  /*5f30*/  BSSY.RECONVERGENT B0, `(.L_x_190) ;  /* 0x000001f000007945 */ /* 0x000fe20003800200 */
[----:B------:R-:W-:Y:S02]  /*5f40*/  UMOV UR6, 0x400 ;  /* 0x0000040000067882 */ /* 0x000fe40000000000 */
[----:B------:R-:W-:Y:S01]  /*5f50*/  UIADD3 UR6, UPT, UPT, UR6, 0x80, URZ ;  /* 0x0000008006067890 */ /* 0x000fe2000fffe0ff */
[----:B------:R-:W-:Y:S01]  /*5f60*/  IMAD.MOV R3, RZ, RZ, -R0 ;  /* 0x000000ffff037224 */ /* 0x000fe200078e0a00 */
[----:B---3--:R-:W-:-:S04]  /*5f70*/  UIADD3 UR7, UP0, UPT, UR8, 0x20, URZ ;  /* 0x0000002008077890 */ /* 0x008fc8000ff1e0ff */
[----:B------:R-:W-:Y:S02]  /*5f80*/  UIADD3.X UR8, UPT, UPT, URZ, UR9, URZ, UP0, !UPT ;  /* 0x00000009ff087290 */ /* 0x000fe400087fe4ff */
[----:B-1----:R-:W-:Y:S01]  /*5f90*/  ULEA UR6, UR12, UR6, 0x18 ;  /* 0x000000060c067291 */ /* 0x002fe2000f8ec0ff */
[----:B------:R-:W-:-:S03]  /*5fa0*/  IMAD.U32 R23, RZ, RZ, UR7 ;  /* 0x00000007ff177e24 */ /* 0x000fc6000f8e00ff */
[----:B------:R-:W-:Y:S01]  /*5fb0*/  UIADD3 UR6, UPT, UPT, UR6, 0x20, URZ ;  /* 0x0000002006067890 */ /* 0x000fe2000fffe0ff */
[----:B------:R-:W-:-:S05]  /*5fc0*/  IMAD.U32 R24, RZ, RZ, UR8 ;  /* 0x00000008ff187e24 */ /* 0x000fca000f8e00ff */
[----:B------:R-:W-:-:S07]  /*5fd0*/  IMAD.U32 R22, RZ, RZ, UR6 ;  /* 0x00000006ff167e24 */ /* 0x000fce000f8e00ff */
.L_x_191:
[----:B-1----:R-:W1:Y:S01]  /*5fe0*/  LDS.128 R4, [R22+-0x20] ;  /* 0xffffe00016047984 */ /* 0x002e620000000c00 */
[----:B----4-:R-:W-:Y:S02]  /*5ff0*/  IMAD.MOV.U32 R20, RZ, RZ, R23 ;  /* 0x000000ffff147224 */ /* 0x010fe400078e0017 */
[----:B------:R-:W-:Y:S01]  /*6000*/  IMAD.MOV.U32 R21, RZ, RZ, R24 ;  /* 0x000000ffff157224 */ /* 0x000fe200078e0018 */
[----:B0-2---:R-:W0:Y:S01]  /*6010*/  LDS.128 R8, [R22+-0x10] ;  /* 0xfffff00016087984 */ /* 0x005e220000000c00 */
[----:B------:R-:W-:Y:S01]  /*6020*/  VIADD R3, R3, 0x8 ;  /* 0x0000000803037836 */ /* 0x000fe20000000000 */
[----:B------:R-:W-:Y:S02]  /*6030*/  IADD3 R23, P2, PT, R20, 0x40, RZ ;  /* 0x0000004014177810 */ /* 0x000fe40007f5e0ff */
[----:B------:R-:W2:Y:S02]  /*6040*/  LDS.128 R12, [R22] ;  /* 0x00000000160c7984 */ /* 0x000ea40000000c00 */
[----:B------:R-:W-:Y:S01]  /*6050*/  ISETP.NE.AND P0, PT, R3, RZ, PT ;  /* 0x000000ff0300720c */ /* 0x000fe20003f05270 */
[----:B------:R-:W-:Y:S01]  /*6060*/  IMAD.X R24, RZ, RZ, R21, P2 ;  /* 0x000000ffff187224 */ /* 0x000fe200010e0615 */
[----:B------:R3:W4:Y:S02]  /*6070*/  LDS.128 R16, [R22+0x10] ;  /* 0x0000100016107984 */ /* 0x0007240000000c00 */
[----:B---3--:R-:W-:-:S02]  /*6080*/  VIADD R22, R22, 0x40 ;  /* 0x0000004016167836 */ /* 0x008fc40000000000 */
[----:B-1----:R1:W-:Y:S04]  /*6090*/  STG.E.64 desc[UR10][R20.64+-0x20], R4 ;  /* 0xffffe00414007986 */ /* 0x0023e8000c101b0a */
[----:B------:R1:W-:Y:S04]  /*60a0*/  STG.E.64 desc[UR10][R20.64+-0x18], R6 ;  /* 0xffffe80614007986 */ /* 0x0003e8000c101b0a */
[----:B0-----:R1:W-:Y:S04]  /*60b0*/  STG.E.64 desc[UR10][R20.64+-0x10], R8 ;  /* 0xfffff00814007986 */ /* 0x0013e8000c101b0a */
[----:B------:R1:W-:Y:S04]  /*60c0*/  STG.E.64 desc[UR10][R20.64+-0x8], R10 ;  /* 0xfffff80a14007986 */ /* 0x0003e8000c101b0a */
[----:B--2---:R1:W-:Y:S04]  /*60d0*/  STG.E.64 desc[UR10][R20.64], R12 ;  /* 0x0000000c14007986 */ /* 0x0043e8000c101b0a */
[----:B------:R1:W-:Y:S04]  /*60e0*/  STG.E.64 desc[UR10][R20.64+0x8], R14 ;  /* 0x0000080e14007986 */ /* 0x0003e8000c101b0a */
[----:B----4-:R1:W-:Y:S04]  /*60f0*/  STG.E.64 desc[UR10][R20.64+0x10], R16 ;  /* 0x0000101014007986 */ /* 0x0103e8000c101b0a */
[----:B------:R1:W-:Y:S01]  /*6100*/  STG.E.64 desc[UR10][R20.64+0x18], R18 ;  /* 0x0000181214007986 */ /* 0x0003e2000c101b0a */
[----:B------:R-:W-:Y:S05]  /*6110*/  @P0 BRA `(.L_x_191) ;  /* 0xfffffffc00b00947 */ /* 0x000fea000383ffff */
[----:B------:R-:W-:Y:S05]  /*6120*/  BSYNC.RECONVERGENT B0 ;  /* 0x0000000000007941 */ /* 0x000fea0003800200 */
.L_x_190:
[----:B------:R-:W-:Y:S05]  /*6130*/  @!P1 EXIT ;  /* 0x000000000000994d */ /* 0x000fea0003800000 */
[----:B------:R-:W-:Y:S02]  /*6140*/  ISETP.GE.U32.AND P0, PT, R25, 0x4, PT ;  /* 0x000000041900780c */ /* 0x000fe40003f06070 */
[----:B012---:R-:W-:-:S04]  /*6150*/  LOP3.LUT R10, R2, 0x3, RZ, 0xc0, !PT ;  /* 0x00000003020a7812 */ /* 0x007fc800078ec0ff */
[----:B------:R-:W-:-:S07]  /*6160*/  ISETP.NE.AND P1, PT, R10, RZ, PT ;  /* 0x000000ff0a00720c */ /* 0x000fce0003f25270 */
[----:B------:R-:W-:Y:S06]  /*6170*/  @!P0 BRA `(.L_x_192) ;  /* 0x0000000000388947 */ /* 0x000fec0003800000 */
[----:B------:R-:W0:Y:S01]  /*6180*/  S2UR UR7, SR_CgaCtaId ;  /* 0x00000000000779c3 */ /* 0x000e220000008800 */
[----:B------:R-:W-:Y:S02]  /*6190*/  UMOV UR6, 0x400 ;  /* 0x0000040000067882 */ /* 0x000fe40000000000 */
[----:B------:R-:W-:-:S05]  /*61a0*/  UIADD3 UR6, UPT, UPT, UR6, 0x80, URZ ;  /* 0x0000008006067890 */ /* 0x000fca000fffe0ff */
[----:B------:R-:W1:Y:S01]  /*61b0*/  LDC.64 R8, c[0x0][0x3c8] ;  /* 0x0000f200ff087b82 */ /* 0x000e620000000a00 */
[----:B0-----:R-:W-:-:S06]  /*61c0*/  ULEA UR6, UR7, UR6, 0x18 ;  /* 0x0000000607067291 */ /* 0x001fcc000f8ec0ff */
[C---:B------:R-:W-:Y:S01]  /*61d0*/  LEA R3, R0.reuse, UR6, 0x3 ;  /* 0x0000000600037c11 */ /* 0x040fe2000f8e18ff */
[----:B-1----:R-:W-:-:S04]  /*61e0*/  IMAD.WIDE.U32 R8, R0, 0x8, R8 ;  /* 0x0000000800087825 */ /* 0x002fc800078e0008 */
[----:B------:R-:W0:Y:S01]  /*61f0*/  LDS.128 R4, [R3] ;  /* 0x0000000003047984 */ /* 0x000e220000000c00 */
[----:B------:R-:W-:-:S03]  /*6200*/  VIADD R0, R0, 0x4 ;  /* 0x0000000400007836 */ /* 0x000fc60000000000 */
[----:B------:R-:W1:Y:S04]  /*6210*/  LDS.128 R12, [R3+0x10] ;  /* 0x00001000030c7984 */ /* 0x000e680000000c00 */
[----:B0-----:R0:W-:Y:S04]  /*6220*/  STG.E.64 desc[UR10][R8.64], R4 ;  /* 0x0000000408007986 */ /* 0x0011e8000c101b0a */
[----:B------:R0:W-:Y:S04]  /*6230*/  STG.E.64 desc[UR10][R8.64+0x8], R6 ;  /* 0x0000080608007986 */ /* 0x0001e8000c101b0a */
[----:B-1----:R0:W-:Y:S04]  /*6240*/  STG.E.64 desc[UR10][R8.64+0x10], R12 ;  /* 0x0000100c08007986 */ /* 0x0021e8000c101b0a */
[----:B------:R0:W-:Y:S02]  /*6250*/  STG.E.64 desc[UR10][R8.64+0x18], R14 ;  /* 0x0000180e08007986 */ /* 0x0001e4000c101b0a */
.L_x_192:
[----:B------:R-:W-:Y:S05]  /*6260*/  @!P1 EXIT ;  /* 0x000000000000994d */ /* 0x000fea0003800000 */
[----:B------:R-:W-:Y:S02]  /*6270*/  ISETP.NE.AND P0, PT, R10, 0x1, PT ;  /* 0x000000010a00780c */ /* 0x000fe40003f05270 */
[----:B------:R-:W-:-:S04]  /*6280*/  LOP3.LUT R2, R2, 0x1, RZ, 0xc0, !PT ;  /* 0x0000000102027812 */ /* 0x000fc800078ec0ff */
[----:B------:R-:W-:-:S07]  /*6290*/  ISETP.NE.U32.AND P1, PT, R2, 0x1, PT ;  /* 0x000000010200780c */ /* 0x000fce0003f25070 */
[----:B------:R-:W-:Y:S06]  /*62a0*/  @!P0 BRA `(.L_x_193) ;  /* 0x00000000002c8947 */ /* 0x000fec0003800000 */
[----:B------:R-:W1:Y:S01]  /*62b0*/  S2UR UR7, SR_CgaCtaId ;  /* 0x00000000000779c3 */ /* 0x000e620000008800 */
[----:B------:R-:W-:Y:S02]  /*62c0*/  UMOV UR6, 0x400 ;  /* 0x0000040000067882 */ /* 0x000fe40000000000 */
[----:B------:R-:W-:-:S05]  /*62d0*/  UIADD3 UR6, UPT, UPT, UR6, 0x80, URZ ;  /* 0x0000008006067890 */ /* 0x000fca000fffe0ff */
[----:B------:R-:W2:Y:S01]  /*62e0*/  LDC.64 R2, c[0x0][0x3c8] ;  /* 0x0000f200ff027b82 */ /* 0x000ea20000000a00 */
[----:B-1----:R-:W-:-:S06]  /*62f0*/  ULEA UR6, UR7, UR6, 0x18 ;  /* 0x0000000607067291 */ /* 0x002fcc000f8ec0ff */
[C---:B0-----:R-:W-:Y:S01]  /*6300*/  LEA R4, R0.reuse, UR6, 0x3 ;  /* 0x0000000600047c11 */ /* 0x041fe2000f8e18ff */
[----:B--2---:R-:W-:-:S05]  /*6310*/  IMAD.WIDE.U32 R2, R0, 0x8, R2 ;  /* 0x0000000800027825 */ /* 0x004fca00078e0002 */
[----:B------:R-:W0:Y:S01]  /*6320*/  LDS.128 R4, [R4] ;  /* 0x0000000004047984 */ /* 0x000e220000000c00 */
[----:B------:R-:W-:-:S03]  /*6330*/  VIADD R0, R0, 0x2 ;  /* 0x0000000200007836 */ /* 0x000fc60000000000 */
[----:B0-----:R1:W-:Y:S04]  /*6340*/  STG.E.64 desc[UR10][R2.64], R4 ;  /* 0x0000000402007986 */ /* 0x0013e8000c101b0a */
[----:B------:R1:W-:Y:S02]  /*6350*/  STG.E.64 desc[UR10][R2.64+0x8], R6 ;  /* 0x0000080602007986 */ /* 0x0003e4000c101b0a */
.L_x_193:
[----:B------:R-:W-:Y:S05]  /*6360*/  @P1 EXIT ;  /* 0x000000000000194d */ /* 0x000fea0003800000 */
[----:B------:R-:W2:Y:S01]  /*6370*/  S2UR UR7, SR_CgaCtaId ;  /* 0x00000000000779c3 */ /* 0x000ea20000008800 */
[----:B------:R-:W-:Y:S02]  /*6380*/  UMOV UR6, 0x400 ;  /* 0x0000040000067882 */ /* 0x000fe40000000000 */
[----:B------:R-:W-:-:S05]  /*6390*/  UIADD3 UR6, UPT, UPT, UR6, 0x80, URZ ;  /* 0x0000008006067890 */ /* 0x000fca000fffe0ff */
[----:B01----:R-:W0:Y:S01]  /*63a0*/  LDC.64 R4, c[0x0][0x3c8] ;  /* 0x0000f200ff047b82 */ /* 0x003e220000000a00 */
[----:B--2---:R-:W-:-:S06]  /*63b0*/  ULEA UR6, UR7, UR6, 0x18 ;  /* 0x0000000607067291 */ /* 0x004fcc000f8ec0ff */
[C---:B------:R-:W-:Y:S01]  /*63c0*/  LEA R2, R0.reuse, UR6, 0x3 ;  /* 0x0000000600027c11 */ /* 0x040fe2000f8e18ff */
[----:B0-----:R-:W-:-:S05]  /*63d0*/  IMAD.WIDE.U32 R4, R0, 0x8, R4 ;  /* 0x0000000800047825 */ /* 0x001fca00078e0004 */
[----:B------:R-:W0:Y:S04]  /*63e0*/  LDS.64 R2, [R2] ;  /* 0x0000000002027984 */ /* 0x000e280000000a00 */
[----:B0-----:R-:W-:Y:S01]  /*63f0*/  STG.E.64 desc[UR10][R4.64], R2 ;  /* 0x0000000204007986 */ /* 0x001fe2000c101b0a */
[----:B------:R-:W-:Y:S05]  /*6400*/  EXIT ;  /* 0x000000000000794d */ /* 0x000fea0003800000 */
.L_x_19:
[----:B-1----:R-:W-:Y:S02]  /*6410*/  IMAD.MOV.U32 R17, RZ, RZ, R0 ;  /* 0x000000ffff117224 */ /* 0x002fe400078e0000 */
[----:B------:R-:W-:Y:S02]  /*6420*/  IMAD.MOV.U32 R22, RZ, RZ, 0x10 ;  /* 0x00000010ff167424 */ /* 0x000fe400078e00ff */
[----:B------:R-:W-:Y:S02]  /*6430*/  IMAD.MOV.U32 R23, RZ, RZ, 0x1f ;  /* 0x0000001fff177424 */ /* 0x000fe400078e00ff */
[----:B------:R-:W-:-:S07]  /*6440*/  IMAD.MOV.U32 R16, RZ, RZ, -0x1 ;  /* 0xffffffffff107424 */ /* 0x000fce00078e00ff */
[----:B------:R-:W-:Y:S05]  /*6450*/  WARPSYNC.COLLECTIVE R16, `(.L_x_194) ;  /* 0x0000000010087348 */ /* 0x000fea0003c00000 */
[----:B------:R0:W1:Y:S02]  /*6460*/  SHFL.DOWN P2, R15, R17, R22, R23 ;  /* 0x08000016110f7389 */ /* 0x0000640000040017 */
[----:B01----:R-:W-:Y:S05]  /*6470*/  ENDCOLLECTIVE ;  /* 0x000000000000791b */ /* 0x003fea0003800000 */
.L_x_194:
[----:B------:R-:W-:Y:S02]  /*6480*/  IMAD.MOV.U32 R22, RZ, RZ, 0x8 ;  /* 0x00000008ff167424 */ /* 0x000fe400078e00ff */
[----:B------:R-:W-:-:S04]  /*6490*/  IMAD.MOV.U32 R9, RZ, RZ, R15 ;  /* 0x000000ffff097224 */ /* 0x000fc800078e000f */
[----:B------:R-:W-:-:S04]  /*64a0*/  IMAD.IADD R9, R9, 0x1, R0 ;  /* 0x0000000109097824 */ /* 0x000fc800078e0200 */
[----:B------:R-:W-:-:S07]  /*64b0*/  IMAD.MOV.U32 R17, RZ, RZ, R9 ;  /* 0x000000ffff117224 */ /* 0x000fce00078e0009 */
[----:B------:R-:W-:Y:S05]  /*64c0*/  WARPSYNC.COLLECTIVE R16, `(.L_x_195) ;  /* 0x0000000010087348 */ /* 0x000fea0003c00000 */
[----:B------:R0:W1:Y:S02]  /*64d0*/  SHFL.DOWN P2, R15, R17, R22, R23 ;  /* 0x08000016110f7389 */ /* 0x0000640000040017 */
[----:B01----:R-:W-:Y:S05]  /*64e0*/  ENDCOLLECTIVE ;  /* 0x000000000000791b */ /* 0x003fea0003800000 */
.L_x_195:
[----:B------:R-:W-:Y:S02]  /*64f0*/  IMAD.MOV.U32 R22, RZ, RZ, 0x4 ;  /* 0x00000004ff167424 */ /* 0x000fe400078e00ff */
[----:B------:R-:W-:-:S04]  /*6500*/  IMAD.MOV.U32 R2, RZ, RZ, R15 ;  /* 0x000000ffff027224 */ /* 0x000fc800078e000f */
[----:B------:R-:W-:-:S04]  /*6510*/  IMAD.IADD R2, R9, 0x1, R2 ;  /* 0x0000000109027824 */ /* 0x000fc800078e0202 */
[----:B------:R-:W-:-:S07]  /*6520*/  IMAD.MOV.U32 R17, RZ, RZ, R2 ;  /* 0x000000ffff117224 */ /* 0x000fce00078e0002 */
[----:B------:R-:W-:Y:S05]  /*6530*/  WARPSYNC.COLLECTIVE R16, `(.L_x_196) ;  /* 0x0000000010087348 */ /* 0x000fea0003c00000 */
[----:B------:R0:W1:Y:S02]  /*6540*/  SHFL.DOWN P2, R15, R17, R22, R23 ;  /* 0x08000016110f7389 */ /* 0x0000640000040017 */
[----:B01----:R-:W-:Y:S05]  /*6550*/  ENDCOLLECTIVE ;  /* 0x000000000000791b */ /* 0x003fea0003800000 */
.L_x_196:
[----:B------:R-:W-:Y:S02]  /*6560*/  IMAD.MOV.U32 R22, RZ, RZ, 0x2 ;  /* 0x00000002ff167424 */ /* 0x000fe400078e00ff */
[----:B------:R-:W-:-:S04]  /*6570*/  IMAD.MOV.U32 R11, RZ, RZ, R15 ;  /* 0x000000ffff0b7224 */ /* 0x000fc800078e000f */
[----:B------:R-:W-:-:S05]  /*6580*/  IMAD.IADD R11, R2, 0x1, R11 ;  /* 0x00000001020b7824 */ /* 0x000fca00078e020b */
[----:B------:R-:W-:-:S07]  /*6590*/  MOV R17, R11 ;  /* 0x0000000b00117202 */ /* 0x000fce0000000f00 */
[----:B------:R-:W-:Y:S05]  /*65a0*/  WARPSYNC.COLLECTIVE R16, `(.L_x_197) ;  /* 0x0000000010087348 */ /* 0x000fea0003c00000 */
[----:B------:R0:W1:Y:S02]  /*65b0*/  SHFL.DOWN P2, R15, R17, R22, R23 ;  /* 0x08000016110f7389 */ /* 0x0000640000040017 */
[----:B01----:R-:W-:Y:S05]  /*65c0*/  ENDCOLLECTIVE ;  /* 0x000000000000791b */ /* 0x003fea0003800000 */
.L_x_197:
[----:B------:R-:W-:Y:S02]  /*65d0*/  IMAD.MOV.U32 R22, RZ, RZ, 0x1 ;  /* 0x00000001ff167424 */ /* 0x000fe400078e00ff */
[----:B------:R-:W-:-:S04]  /*65e0*/  IMAD.MOV.U32 R4, RZ, RZ, R15 ;  /* 0x000000ffff047224 */ /* 0x000fc800078e000f */
[----:B------:R-:W-:-:S04]  /*65f0*/  IMAD.IADD R4, R11, 0x1, R4 ;  /* 0x000000010b047824 */ /* 0x000fc800078e0204 */
[----:B------:R-:W-:-:S07]  /*6600*/  IMAD.MOV.U32 R17, RZ, RZ, R4 ;  /* 0x000000ffff117224 */ /* 0x000fce00078e0004 */
[----:B------:R-:W-:Y:S05]  /*6610*/  WARPSYNC.COLLECTIVE R16, `(.L_x_198) ;  /* 0x0000000010087348 */ /* 0x000fea0003c00000 */
[----:B------:R0:W1:Y:S02]  /*6620*/  SHFL.DOWN P2, R15, R17, R22, R23 ;  /* 0x08000016110f7389 */ /* 0x0000640000040017 */
[----:B01----:R-:W-:Y:S05]  /*6630*/  ENDCOLLECTIVE ;  /* 0x000000000000791b */ /* 0x003fea0003800000 */
.L_x_198:
[----:B------:R-:W-:Y:S05]  /*6640*/  BRA `(.L_x_199) ;  /* 0xffffffa800007947 */ /* 0x000fea000383ffff */
.L_x_167:
[----:B--2---:R-:W-:Y:S02]  /*6650*/  IMAD.MOV.U32 R17, RZ, RZ, R10 ;  /* 0x000000ffff117224 */ /* 0x004fe400078e000a */
[----:B------:R-:W-:Y:S02]  /*6660*/  IMAD.MOV.U32 R22, RZ, RZ, 0x10 ;  /* 0x00000010ff167424 */ /* 0x000fe400078e00ff */
[----:B------:R-:W-:Y:S02]  /*6670*/  IMAD.MOV.U32 R23, RZ, RZ, 0x1f ;  /* 0x0000001fff177424 */ /* 0x000fe400078e00ff */
[----:B------:R-:W-:-:S07]  /*6680*/  IMAD.MOV.U32 R16, RZ, RZ, -0x1 ;  /* 0xffffffffff107424 */ /* 0x000fce00078e00ff */
[----:B-1--4-:R-:W-:Y:S05]  /*6690*/  WARPSYNC.COLLECTIVE R16, `(.L_x_200) ;  /* 0x0000000010087348 */ /* 0x012fea0003c00000 */
[----:B------:R0:W2:Y:S02]  /*66a0*/  SHFL.DOWN P2, R15, R17, R22, R23 ;  /* 0x08000016110f7389 */ /* 0x0000a40000040017 */
[----:B012-4-:R-:W-:Y:S05]  /*66b0*/  ENDCOLLECTIVE ;  /* 0x000000000000791b */ /* 0x017fea0003800000 */
.L_x_200:
[----:B------:R-:W-:Y:S02]  /*66c0*/  IMAD.MOV.U32 R22, RZ, RZ, 0x8 ;  /* 0x00000008ff167424 */ /* 0x000fe400078e00ff */
[----:B------:R-:W-:-:S04]  /*66d0*/  IMAD.MOV.U32 R9, RZ, RZ, R15 ;  /* 0x000000ffff097224 */ /* 0x000fc800078e000f */
[----:B------:R-:W-:-:S04]  /*66e0*/  IMAD.IADD R9, R9, 0x1, R10 ;  /* 0x0000000109097824 */ /* 0x000fc800078e020a */
[----:B------:R-:W-:-:S07]  /*66f0*/  IMAD.MOV.U32 R17, RZ, RZ, R9 ;  /* 0x000000ffff117224 */ /* 0x000fce00078e0009 */
[----:B------:R-:W-:Y:S05]  /*6700*/  WARPSYNC.COLLECTIVE R16, `(.L_x_201) ;  /* 0x0000000010087348 */ /* 0x000fea0003c00000 */
[----:B------:R0:W1:Y:S02]  /*6710*/  SHFL.DOWN P2, R15, R17, R22, R23 ;  /* 0x08000016110f7389 */ /* 0x0000640000040017 */
[----:B01----:R-:W-:Y:S05]  /*6720*/  ENDCOLLECTIVE ;  /* 0x000000000000791b */ /* 0x003fea0003800000 */
.L_x_201:
[----:B------:R-:W-:Y:S02]  /*6730*/  IMAD.MOV.U32 R22, RZ, RZ, 0x4 ;  /* 0x00000004ff167424 */ /* 0x000fe400078e00ff */
[----:B------:R-:W-:-:S04]  /*6740*/  IMAD.MOV.U32 R8, RZ, RZ, R15 ;  /* 0x000000ffff087224 */ /* 0x000fc800078e000f */
[----:B------:R-:W-:-:S04]  /*6750*/  IMAD.IADD R8, R9, 0x1, R8 ;  /* 0x0000000109087824 */ /* 0x000fc800078e0208 */
[----:B------:R-:W-:-:S07]  /*6760*/  IMAD.MOV.U32 R17, RZ, RZ, R8 ;  /* 0x000000ffff117224 */ /* 0x000fce00078e0008 */
[----:B------:R-:W-:Y:S05]  /*6770*/  WARPSYNC.COLLECTIVE R16, `(.L_x_202) ;  /* 0x0000000010087348 */ /* 0x000fea0003c00000 */
[----:B------:R0:W1:Y:S02]  /*6780*/  SHFL.DOWN P2, R15, R17, R22, R23 ;  /* 0x08000016110f7389 */ /* 0x0000640000040017 */
[----:B01----:R-:W-:Y:S05]  /*6790*/  ENDCOLLECTIVE ;  /* 0x000000000000791b */ /* 0x003fea0003800000 */
.L_x_202:
[----:B------:R-:W-:Y:S02]  /*67a0*/  IMAD.MOV.U32 R22, RZ, RZ, 0x2 ;  /* 0x00000002ff167424 */ /* 0x000fe400078e00ff */
[----:B------:R-:W-:-:S04]  /*67b0*/  IMAD.MOV.U32 R11, RZ, RZ, R15 ;  /* 0x000000ffff0b7224 */ /* 0x000fc800078e000f */
[----:B------:R-:W-:-:S04]  /*67c0*/  IMAD.IADD R11, R8, 0x1, R11 ;  /* 0x00000001080b7824 */ /* 0x000fc800078e020b */
[----:B------:R-:W-:-:S07]  /*67d0*/  IMAD.MOV.U32 R17, RZ, RZ, R11 ;  /* 0x000000ffff117224 */ /* 0x000fce00078e000b */
[----:B------:R-:W-:Y:S05]  /*67e0*/  WARPSYNC.COLLECTIVE R16, `(.L_x_203) ;  /* 0x0000000010087348 */ /* 0x000fea0003c00000 */
[----:B------:R0:W1:Y:S02]  /*67f0*/  SHFL.DOWN P2, R15, R17, R22, R23 ;  /* 0x08000016110f7389 */ /* 0x0000640000040017 */
[----:B01----:R-:W-:Y:S05]  /*6800*/  ENDCOLLECTIVE ;  /* 0x000000000000791b */ /* 0x003fea0003800000 */
.L_x_203:
[----:B------:R-:W-:Y:S02]  /*6810*/  IMAD.MOV.U32 R22, RZ, RZ, 0x1 ;  /* 0x00000001ff167424 */ /* 0x000fe400078e00ff */
[----:B------:R-:W-:-:S04]  /*6820*/  IMAD.MOV.U32 R14, RZ, RZ, R15 ;  /* 0x000000ffff0e7224 */ /* 0x000fc800078e000f */
[----:B------:R-:W-:-:S04]  /*6830*/  IMAD.IADD R14, R11, 0x1, R14 ;  /* 0x000000010b0e7824 */ /* 0x000fc800078e020e */
[----:B------:R-:W-:-:S07]  /*6840*/  IMAD.MOV.U32 R17, RZ, RZ, R14 ;  /* 0x000000ffff117224 */ /* 0x000fce00078e000e */
[----:B------:R-:W-:Y:S05]  /*6850*/  WARPSYNC.COLLECTIVE R16, `(.L_x_204) ;  /* 0x0000000010087348 */ /* 0x000fea0003c00000 */
[----:B------:R0:W1:Y:S02]  /*6860*/  SHFL.DOWN P2, R15, R17, R22, R23 ;  /* 0x08000016110f7389 */ /* 0x0000640000040017 */
[----:B01----:R-:W-:Y:S05]  /*6870*/  ENDCOLLECTIVE ;  /* 0x000000000000791b */ /* 0x003fea0003800000 */
.L_x_204:
[----:B------:R-:W-:Y:S05]  /*6880*/  BRA `(.L_x_205) ;  /* 0xffffffe400d47947 */ /* 0x000fea000383ffff */
        .weak           $__internal_0_$__cuda_sm20_div_rn_f64_full
        .type           $__internal_0_$__cuda_sm20_div_rn_f64_full,@function
        .size           $__internal_0_$__cuda_sm20_div_rn_f64_full,(.L_x_213 - $__internal_0_$__cuda_sm20_div_rn_f64_full)
$__internal_0_$__cuda_sm20_div_rn_f64_full:
[C---:B------:R-:W-:Y:S01]  /*6890*/  FSETP.GEU.AND P0, PT, |R15|.reuse, 1.469367938527859385e-39, PT ;  /* 0x001000000f00780b */ /* 0x040fe20003f0e200 */
[----:B------:R-:W-:Y:S01]  /*68a0*/  IMAD.MOV.U32 R8, RZ, RZ, 0x1 ;  /* 0x00000001ff087424 */ /* 0x000fe200078e00ff */
[C---:B------:R-:W-:Y:S01]  /*68b0*/  LOP3.LUT R16, R15.reuse, 0x800fffff, RZ, 0xc0, !PT ;  /* 0x800fffff0f107812 */ /* 0x040fe200078ec0ff */
[----:B------:R-:W-:Y:S01]  /*68c0*/  IMAD.MOV.U32 R22, RZ, RZ, R10 ;  /* 0x000000ffff167224 */ /* 0x000fe200078e000a */
[----:B------:R-:W-:Y:S02]  /*68d0*/  LOP3.LUT R30, R15, 0x7ff00000, RZ, 0xc0, !PT ;  /* 0x7ff000000f1e7812 */ /* 0x000fe400078ec0ff */
[----:B------:R-:W-:Y:S02]  /*68e0*/  LOP3.LUT R17, R16, 0x3ff00000, RZ, 0xfc, !PT ;  /* 0x3ff0000010117812 */ /* 0x000fe400078efcff */
[----:B------:R-:W-:-:S05]  /*68f0*/  MOV R16, R14 ;  /* 0x0000000e00107202 */ /* 0x000fca0000000f00 */
[----:B------:R-:W-:-:S06]  /*6900*/  @!P0 DMUL R16, R14, 8.98846567431157953865e+307 ;  /* 0x7fe000000e108828 */ /* 0x000fcc0000000000 */
[----:B------:R-:W0:Y:S02]  /*6910*/  MUFU.RCP64H R9, R17 ;  /* 0x0000001100097308 */ /* 0x000e240000001800 */
[----:B0-----:R-:W-:-:S08]  /*6920*/  DFMA R26, R8, -R16, 1 ;  /* 0x3ff00000081a742b */ /* 0x001fd00000000810 */
[----:B------:R-:W-:-:S08]  /*6930*/  DFMA R26, R26, R26, R26 ;  /* 0x0000001a1a1a722b */ /* 0x000fd0000000001a */
[----:B------:R-:W-:Y:S01]  /*6940*/  DFMA R26, R8, R26, R8 ;  /* 0x0000001a081a722b */ /* 0x000fe20000000008 */
[----:B------:R-:W-:Y:S01]  /*6950*/  LOP3.LUT R9, R11, 0x7ff00000, RZ, 0xc0, !PT ;  /* 0x7ff000000b097812 */ /* 0x000fe200078ec0ff */
[----:B------:R-:W-:-:S03]  /*6960*/  IMAD.MOV.U32 R8, RZ, RZ, 0x1ca00000 ;  /* 0x1ca00000ff087424 */ /* 0x000fc600078e00ff */
[----:B------:R-:W-:Y:S01]  /*6970*/  ISETP.GE.U32.AND P1, PT, R9, R30, PT ;  /* 0x0000001e0900720c */ /* 0x000fe20003f26070 */
[----:B------:R-:W-:Y:S02]  /*6980*/  IMAD.MOV.U32 R35, RZ, RZ, R9 ;  /* 0x000000ffff237224 */ /* 0x000fe400078e0009 */
[----:B------:R-:W-:Y:S01]  /*6990*/  DFMA R24, R26, -R16, 1 ;  /* 0x3ff000001a18742b */ /* 0x000fe20000000810 */
[----:B------:R-:W-:Y:S02]  /*69a0*/  SEL R23, R8, 0x63400000, !P1 ;  /* 0x6340000008177807 */ /* 0x000fe40004800000 */
[----:B------:R-:W-:Y:S02]  /*69b0*/  FSETP.GEU.AND P1, PT, |R11|, 1.469367938527859385e-39, PT ;  /* 0x001000000b00780b */ /* 0x000fe40003f2e200 */
[----:B------:R-:W-:-:S03]  /*69c0*/  LOP3.LUT R23, R23, 0x800fffff, R11, 0xf8, !PT ;  /* 0x800fffff17177812 */ /* 0x000fc600078ef80b */
[----:B------:R-:W-:-:S08]  /*69d0*/  DFMA R24, R26, R24, R26 ;  /* 0x000000181a18722b */ /* 0x000fd0000000001a */
[----:B------:R-:W-:Y:S05]  /*69e0*/  @P1 BRA `(.L_x_206) ;  /* 0x0000000000201947 */ /* 0x000fea0003800000 */
[----:B------:R-:W-:-:S04]  /*69f0*/  LOP3.LUT R26, R15, 0x7ff00000, RZ, 0xc0, !PT ;  /* 0x7ff000000f1a7812 */ /* 0x000fc800078ec0ff */
[----:B------:R-:W-:Y:S01]  /*6a00*/  ISETP.GE.U32.AND P1, PT, R9, R26, PT ;  /* 0x0000001a0900720c */ /* 0x000fe20003f26070 */
[----:B------:R-:W-:-:S03]  /*6a10*/  IMAD.MOV.U32 R26, RZ, RZ, RZ ;  /* 0x000000ffff1a7224 */ /* 0x000fc600078e00ff */
[----:B------:R-:W-:-:S04]  /*6a20*/  SEL R27, R8, 0x63400000, !P1 ;  /* 0x63400000081b7807 */ /* 0x000fc80004800000 */
[----:B------:R-:W-:-:S04]  /*6a30*/  LOP3.LUT R27, R27, 0x80000000, R11, 0xf8, !PT ;  /* 0x800000001b1b7812 */ /* 0x000fc800078ef80b */
[----:B------:R-:W-:-:S06]  /*6a40*/  LOP3.LUT R27, R27, 0x100000, RZ, 0xfc, !PT ;  /* 0x001000001b1b7812 */ /* 0x000fcc00078efcff */
[----:B------:R-:W-:-:S10]  /*6a50*/  DFMA R22, R22, 2, -R26 ;  /* 0x400000001616782b */ /* 0x000fd4000000081a */
[----:B------:R-:W-:-:S07]  /*6a60*/  LOP3.LUT R35, R23, 0x7ff00000, RZ, 0xc0, !PT ;  /* 0x7ff0000017237812 */ /* 0x000fce00078ec0ff */
.L_x_206:
[----:B------:R-:W-:Y:S01]  /*6a70*/  DMUL R26, R24, R22 ;  /* 0x00000016181a7228 */ /* 0x000fe20000000000 */
[----:B------:R-:W-:Y:S01]  /*6a80*/  @!P0 LOP3.LUT R30, R17, 0x7ff00000, RZ, 0xc0, !PT ;  /* 0x7ff00000111e8812 */ /* 0x000fe200078ec0ff */
[----:B------:R-:W-:Y:S06]  /*6a90*/  BSSY.RECONVERGENT B2, `(.L_x_207) ;  /* 0x0000038000027945 */ /* 0x000fec0003800200 */
[----:B------:R-:W-:-:S08]  /*6aa0*/  DFMA R28, R26, -R16, R22 ;  /* 0x800000101a1c722b */ /* 0x000fd00000000016 */
[----:B------:R-:W-:Y:S01]  /*6ab0*/  DFMA R28, R24, R28, R26 ;  /* 0x0000001c181c722b */ /* 0x000fe2000000001a */
[----:B------:R-:W-:-:S05]  /*6ac0*/  VIADD R24, R35, 0xffffffff ;  /* 0xffffffff23187836 */ /* 0x000fca0000000000 */
[----:B------:R-:W-:Y:S01]  /*6ad0*/  ISETP.GT.U32.AND P0, PT, R24, 0x7feffffe, PT ;  /* 0x7feffffe1800780c */ /* 0x000fe20003f04070 */
[----:B------:R-:W-:-:S05]  /*6ae0*/  VIADD R24, R30, 0xffffffff ;  /* 0xffffffff1e187836 */ /* 0x000fca0000000000 */
[----:B------:R-:W-:-:S13]  /*6af0*/  ISETP.GT.U32.OR P0, PT, R24, 0x7feffffe, P0 ;  /* 0x7feffffe1800780c */ /* 0x000fda0000704470 */
[----:B------:R-:W-:Y:S05]  /*6b00*/  @P0 BRA `(.L_x_208) ;  /* 0x00000000006c0947 */ /* 0x000fea0003800000 */
[----:B------:R-:W-:-:S04]  /*6b10*/  LOP3.LUT R24, R15, 0x7ff00000, RZ, 0xc0, !PT ;  /* 0x7ff000000f187812 */ /* 0x000fc800078ec0ff */
[CC--:B------:R-:W-:Y:S02]  /*6b20*/  VIADDMNMX R10, R9.reuse, -R24.reuse, 0xb9600000, !PT ;  /* 0xb9600000090a7446 */ /* 0x0c0fe40007800918 */
[----:B------:R-:W-:Y:S02]  /*6b30*/  ISETP.GE.U32.AND P0, PT, R9, R24, PT ;  /* 0x000000180900720c */ /* 0x000fe40003f06070 */
[----:B------:R-:W-:Y:S02]  /*6b40*/  VIMNMX R10, PT, PT, R10, 0x46a00000, PT ;  /* 0x46a000000a0a7848 */ /* 0x000fe40003fe0100 */
[----:B------:R-:W-:-:S05]  /*6b50*/  SEL R9, R8, 0x63400000, !P0 ;  /* 0x6340000008097807 */ /* 0x000fca0004000000 */
[----:B------:R-:W-:Y:S02]  /*6b60*/  IMAD.IADD R24, R10, 0x1, -R9 ;  /* 0x000000010a187824 */ /* 0x000fe400078e0a09 */
[----:B------:R-:W-:Y:S02]  /*6b70*/  IMAD.MOV.U32 R10, RZ, RZ, RZ ;  /* 0x000000ffff0a7224 */ /* 0x000fe400078e00ff */
[----:B------:R-:W-:-:S06]  /*6b80*/  VIADD R11, R24, 0x7fe00000 ;  /* 0x7fe00000180b7836 */ /* 0x000fcc0000000000 */
[----:B------:R-:W-:-:S10]  /*6b90*/  DMUL R8, R28, R10 ;  /* 0x0000000a1c087228 */ /* 0x000fd40000000000 */
[----:B------:R-:W-:-:S13]  /*6ba0*/  FSETP.GTU.AND P0, PT, |R9|, 1.469367938527859385e-39, PT ;  /* 0x001000000900780b */ /* 0x000fda0003f0c200 */
[----:B------:R-:W-:Y:S05]  /*6bb0*/  @P0 BRA `(.L_x_209) ;  /* 0x0000000000940947 */ /* 0x000fea0003800000 */
[----:B------:R-:W-:Y:S01]  /*6bc0*/  DFMA R16, R28, -R16, R22 ;  /* 0x800000101c10722b */ /* 0x000fe20000000016 */
[----:B------:R-:W-:-:S09]  /*6bd0*/  IMAD.MOV.U32 R10, RZ, RZ, RZ ;  /* 0x000000ffff0a7224 */ /* 0x000fd200078e00ff */
[C---:B------:R-:W-:Y:S02]  /*6be0*/  FSETP.NEU.AND P0, PT, R17.reuse, RZ, PT ;  /* 0x000000ff1100720b */ /* 0x040fe40003f0d000 */
[----:B------:R-:W-:-:S04]  /*6bf0*/  LOP3.LUT R23, R17, 0x80000000, R15, 0x48, !PT ;  /* 0x8000000011177812 */ /* 0x000fc800078e480f */
[----:B------:R-:W-:-:S07]  /*6c00*/  LOP3.LUT R11, R23, R11, RZ, 0xfc, !PT ;  /* 0x0000000b170b7212 */ /* 0x000fce00078efcff */
[----:B------:R-:W-:Y:S05]  /*6c10*/  @!P0 BRA `(.L_x_209) ;  /* 0x00000000007c8947 */ /* 0x000fea0003800000 */
[----:B------:R-:W-:Y:S01]  /*6c20*/  IMAD.MOV R15, RZ, RZ, -R24 ;  /* 0x000000ffff0f7224 */ /* 0x000fe200078e0a18 */
[----:B------:R-:W-:Y:S01]  /*6c30*/  DMUL.RP R10, R28, R10 ;  /* 0x0000000a1c0a7228 */ /* 0x000fe20000008000 */
[----:B------:R-:W-:-:S06]  /*6c40*/  IMAD.MOV.U32 R14, RZ, RZ, RZ ;  /* 0x000000ffff0e7224 */ /* 0x000fcc00078e00ff */
[----:B------:R-:W-:-:S03]  /*6c50*/  DFMA R14, R8, -R14, R28 ;  /* 0x8000000e080e722b */ /* 0x000fc6000000001c */
[----:B------:R-:W-:-:S03]  /*6c60*/  LOP3.LUT R23, R11, R23, RZ, 0x3c, !PT ;  /* 0x000000170b177212 */ /* 0x000fc600078e3cff */
[----:B------:R-:W-:-:S04]  /*6c70*/  IADD3 R14, PT, PT, -R24, -0x43300000, RZ ;  /* 0xbcd00000180e7810 */ /* 0x000fc80007ffe1ff */
[----:B------:R-:W-:-:S04]  /*6c80*/  FSETP.NEU.AND P0, PT, |R15|, R14, PT ;  /* 0x0000000e0f00720b */ /* 0x000fc80003f0d200 */
[----:B------:R-:W-:Y:S02]  /*6c90*/  FSEL R8, R10, R8, !P0 ;  /* 0x000000080a087208 */ /* 0x000fe40004000000 */
[----:B------:R-:W-:Y:S01]  /*6ca0*/  FSEL R9, R23, R9, !P0 ;  /* 0x0000000917097208 */ /* 0x000fe20004000000 */
[----:B------:R-:W-:Y:S06]  /*6cb0*/  BRA `(.L_x_209) ;  /* 0x0000000000547947 */ /* 0x000fec0003800000 */
.L_x_208:
[----:B------:R-:W-:-:S14]  /*6cc0*/  DSETP.NAN.AND P0, PT, R10, R10, PT ;  /* 0x0000000a0a00722a */ /* 0x000fdc0003f08000 */
[----:B------:R-:W-:Y:S05]  /*6cd0*/  @P0 BRA `(.L_x_210) ;  /* 0x0000000000440947 */ /* 0x000fea0003800000 */
[----:B------:R-:W-:-:S14]  /*6ce0*/  DSETP.NAN.AND P0, PT, R14, R14, PT ;  /* 0x0000000e0e00722a */ /* 0x000fdc0003f08000 */
[----:B------:R-:W-:Y:S05]  /*6cf0*/  @P0 BRA `(.L_x_211) ;  /* 0x0000000000300947 */ /* 0x000fea0003800000 */
[----:B------:R-:W-:Y:S01]  /*6d00*/  ISETP.NE.AND P0, PT, R35, R30, PT ;  /* 0x0000001e2300720c */ /* 0x000fe20003f05270 */
[----:B------:R-:W-:Y:S02]  /*6d10*/  IMAD.MOV.U32 R8, RZ, RZ, 0x0 ;  /* 0x00000000ff087424 */ /* 0x000fe400078e00ff */
[----:B------:R-:W-:-:S10]  /*6d20*/  IMAD.MOV.U32 R9, RZ, RZ, -0x80000 ;  /* 0xfff80000ff097424 */ /* 0x000fd400078e00ff */
[----:B------:R-:W-:Y:S05]  /*6d30*/  @!P0 BRA `(.L_x_209) ;  /* 0x0000000000348947 */ /* 0x000fea0003800000 */
[----:B------:R-:W-:Y:S02]  /*6d40*/  ISETP.NE.AND P0, PT, R35, 0x7ff00000, PT ;  /* 0x7ff000002300780c */ /* 0x000fe40003f05270 */
[----:B------:R-:W-:Y:S02]  /*6d50*/  LOP3.LUT R9, R11, 0x80000000, R15, 0x48, !PT ;  /* 0x800000000b097812 */ /* 0x000fe400078e480f */
[----:B------:R-:W-:-:S13]  /*6d60*/  ISETP.EQ.OR P0, PT, R30, RZ, !P0 ;  /* 0x000000ff1e00720c */ /* 0x000fda0004702670 */
[----:B------:R-:W-:Y:S01]  /*6d70*/  @P0 LOP3.LUT R10, R9, 0x7ff00000, RZ, 0xfc, !PT ;  /* 0x7ff00000090a0812 */ /* 0x000fe200078efcff */
[----:B------:R-:W-:Y:S02]  /*6d80*/  @!P0 IMAD.MOV.U32 R8, RZ, RZ, RZ ;  /* 0x000000ffff088224 */ /* 0x000fe400078e00ff */
[----:B------:R-:W-:Y:S02]  /*6d90*/  @P0 IMAD.MOV.U32 R8, RZ, RZ, RZ ;  /* 0x000000ffff080224 */ /* 0x000fe400078e00ff */
[----:B------:R-:W-:Y:S01]  /*6da0*/  @P0 IMAD.MOV.U32 R9, RZ, RZ, R10 ;  /* 0x000000ffff090224 */ /* 0x000fe200078e000a */
[----:B------:R-:W-:Y:S06]  /*6db0*/  BRA `(.L_x_209) ;  /* 0x0000000000147947 */ /* 0x000fec0003800000 */
.L_x_211:
[----:B------:R-:W-:Y:S01]  /*6dc0*/  LOP3.LUT R9, R15, 0x80000, RZ, 0xfc, !PT ;  /* 0x000800000f097812 */ /* 0x000fe200078efcff */
[----:B------:R-:W-:Y:S01]  /*6dd0*/  IMAD.MOV.U32 R8, RZ, RZ, R14 ;  /* 0x000000ffff087224 */ /* 0x000fe200078e000e */
[----:B------:R-:W-:Y:S06]  /*6de0*/  BRA `(.L_x_209) ;  /* 0x0000000000087947 */ /* 0x000fec0003800000 */
.L_x_210:
[----:B------:R-:W-:Y:S01]  /*6df0*/  LOP3.LUT R9, R11, 0x80000, RZ, 0xfc, !PT ;  /* 0x000800000b097812 */ /* 0x000fe200078efcff */
[----:B------:R-:W-:-:S07]  /*6e00*/  IMAD.MOV.U32 R8, RZ, RZ, R10 ;  /* 0x000000ffff087224 */ /* 0x000fce00078e000a */
.L_x_209:
[----:B------:R-:W-:Y:S05]  /*6e10*/  BSYNC.RECONVERGENT B2 ;  /* 0x0000000000027941 */ /* 0x000fea0003800200 */
.L_x_207:
[----:B------:R-:W-:Y:S02]  /*6e20*/  IMAD.MOV.U32 R10, RZ, RZ, R8 ;  /* 0x000000ffff0a7224 */ /* 0x000fe400078e0008 */
[----:B------:R-:W-:Y:S02]  /*6e30*/  IMAD.MOV.U32 R11, RZ, RZ, R9 ;  /* 0x000000ffff0b7224 */ /* 0x000fe400078e0009 */
[----:B------:R-:W-:Y:S02]  /*6e40*/  IMAD.MOV.U32 R8, RZ, RZ, R32 ;  /* 0x000000ffff087224 */ /* 0x000fe400078e0020 */
[----:B------:R-:W-:-:S04]  /*6e50*/  IMAD.MOV.U32 R9, RZ, RZ, 0x0 ;  /* 0x00000000ff097424 */ /* 0x000fc800078e00ff */
[----:B------:R-:W-:Y:S05]  /*6e60*/  RET.REL.NODEC R8 `(_Z24simulatedAnnealingKernelPKmiiiiimddiiiPmPiy) ;  /* 0xffffff9008647950 */ /* 0x000fea0003c3ffff */
.L_x_212:
[----:B------:R-:W-:-:S00]  /*6e70*/  BRA `(.L_x_212) ;  /* 0xfffffffc00fc7947 */ /* 0x000fc0000383ffff */
[----:B------:R-:W-:-:S00]  /*6e80*/  NOP ;  /* 0x0000000000007918 */ /* 0x000fc00000000000 */
[----:B------:R-:W-:-:S00]  /*6e90*/  NOP ;  /* 0x0000000000007918 */ /* 0x000fc00000000000 */
[----:B------:R-:W-:-:S00]  /*6ea0*/  NOP ;  /* 0x0000000000007918 */ /* 0x000fc00000000000 */
[----:B------:R-:W-:-:S00]  /*6eb0*/  NOP ;  /* 0x0000000000007918 */ /* 0x000fc00000000000 */
[----:B------:R-:W-:-:S00]  /*6ec0*/  NOP ;  /* 0x0000000000007918 */ /* 0x000fc00000000000 */
[----:B------:R-:W-:-:S00]  /*6ed0*/  NOP ;  /* 0x0000000000007918 */ /* 0x000fc00000000000 */
[----:B------:R-:W-:-:S00]  /*6ee0*/  NOP ;  /* 0x0000000000007918 */ /* 0x000fc00000000000 */
[----:B------:R-:W-:-:S00]  /*6ef0*/  NOP ;  /* 0x0000000000007918 */ /* 0x000fc00000000000 */
.L_x_213:


//--------------------- .nv.global.init           --------------------------
	.section	.nv.global.init,"aw",@progbits
	.align	4
.nv.global.init:
	.type		mrg32k3aM1SubSeq,@object
	.size		mrg32k3aM1SubSeq,(mrg32k3aM2SubSeq - mrg32k3aM1SubSeq)
mrg32k3aM1SubSeq:
        /*0000*/ 	.byte	0x0b, 0xcc, 0xee, 0x04, 0x73, 0x29, 0x8b, 0x6f, 0xf6, 0x53, 0x03, 0xf6, 0x23, 0xf6, 0xea, 0xda
        /* <DEDUP_REMOVED lines=125> */
	.type		mrg32k3aM2SubSeq,@object
	.size		mrg32k3aM2SubSeq,(mrg32k3aM1 - mrg32k3aM2SubSeq)
mrg32k3aM2SubSeq:
        /* <DEDUP_REMOVED lines=126> */
	.type		mrg32k3aM1,@object
	.size		mrg32k3aM1,(mrg32k3aM1Seq - mrg32k3aM1)
mrg32k3aM1:
        /* <DEDUP_REMOVED lines=144> */
	.type		mrg32k3aM1Seq,@object
	.size		mrg32k3aM1Seq,(mrg32k3aM2 - mrg32k3aM1Seq)
mrg32k3aM1Seq:
        /* <DEDUP_REMOVED lines=144> */
	.type		mrg32k3aM2,@object
	.size		mrg32k3aM2,(mrg32k3aM2Seq - mrg32k3aM2)
mrg32k3aM2:
        /* <DEDUP_REMOVED lines=144> */
	.type		mrg32k3aM2Seq,@object
	.size		mrg32k3aM2Seq,(precalc_xorwow_matrix - mrg32k3aM2Seq)
mrg32k3aM2Seq:
        /* <DEDUP_REMOVED lines=144> */
	.type		precalc_xorwow_matrix,@object
	.size		precalc_xorwow_matrix,(precalc_xorwow_offset_matrix - precalc_xorwow_matrix)
precalc_xorwow_matrix:
        /* <DEDUP_REMOVED lines=6400> */
	.type		precalc_xorwow_offset_matrix,@object
	.size		precalc_xorwow_offset_matrix,(.L_1 - precalc_xorwow_offset_matrix)
precalc_xorwow_offset_matrix:
        /* <DEDUP_REMOVED lines=6400> */
.L_1:


//--------------------- .nv.shared._Z24simulatedAnnealingKernelPKmiiiiimddiiiPmPiy --------------------------
	.section	.nv.shared._Z24simulatedAnnealingKernelPKmiiiiimddiiiPmPiy,"aw",@nobits
	.sectionflags	@""
	.align	8
.nv.shared._Z24simulatedAnnealingKernelPKmiiiiimddiiiPmPiy:
	.zero		20232


//--------------------- .nv.shared.reserved.0     --------------------------
	.section	.nv.shared.reserved.0,"aw",@nobits
	.weak		__nv_reservedSMEM_offset_0_alias
	.size		__nv_reservedSMEM_offset_0_alias, 0, 64
	.other		__nv_reservedSMEM_offset_0_alias,@"STO_CUDA_RESERVED_SHARED STV_DEFAULT"
__nv_reservedSMEM_offset_0_alias:
	.zero		0
	.zero		64


//--------------------- .nv.constant0._Z24simulatedAnnealingKernelPKmiiiiimddiiiPmPiy --------------------------
	.section	.nv.constant0._Z24simulatedAnnealingKernelPKmiiiiimddiiiPmPiy,"a",@progbits
	.sectionflags	@""
	.align	4
.nv.constant0._Z24simulatedAnnealingKernelPKmiiiiimddiiiPmPiy:
	.zero		992


//--------------------- SYMBOLS --------------------------

	.type		.nv.reservedSmem.offset0,@object
	.size		.nv.reservedSmem.offset0,0x4
	.type		.nv.reservedSmem.cap,@object
	.size		.nv.reservedSmem.cap,0x4
